//
// Generated by NVIDIA NVVM Compiler
//
// Compiler Build ID: CL-36424714
// Cuda compilation tools, release 13.0, V13.0.88
// Based on NVVM 20.0.0
//

.version 9.0
.target sm_100
.address_size 64

	// .globl	_Z6updatePfiPiiPA2_fiiS_fffi
.global .align 4 .b8 __cudart_i2opi_f[24] = {65, 144, 67, 60, 153, 149, 98, 219, 192, 221, 52, 245, 209, 87, 39, 252, 41, 21, 68, 78, 110, 131, 249, 162};

.visible .entry _Z6updatePfiPiiPA2_fiiS_fffi(
	.param .u64 .ptr .align 1 _Z6updatePfiPiiPA2_fiiS_fffi_param_0,
	.param .u32 _Z6updatePfiPiiPA2_fiiS_fffi_param_1,
	.param .u64 .ptr .align 1 _Z6updatePfiPiiPA2_fiiS_fffi_param_2,
	.param .u32 _Z6updatePfiPiiPA2_fiiS_fffi_param_3,
	.param .u64 .ptr .align 1 _Z6updatePfiPiiPA2_fiiS_fffi_param_4,
	.param .u32 _Z6updatePfiPiiPA2_fiiS_fffi_param_5,
	.param .u32 _Z6updatePfiPiiPA2_fiiS_fffi_param_6,
	.param .u64 .ptr .align 1 _Z6updatePfiPiiPA2_fiiS_fffi_param_7,
	.param .f32 _Z6updatePfiPiiPA2_fiiS_fffi_param_8,
	.param .f32 _Z6updatePfiPiiPA2_fiiS_fffi_param_9,
	.param .f32 _Z6updatePfiPiiPA2_fiiS_fffi_param_10,
	.param .u32 _Z6updatePfiPiiPA2_fiiS_fffi_param_11
)
{
	.local .align 4 .b8 	__local_depot0[28];
	.reg .b64 	%SP;
	.reg .b64 	%SPL;
	.reg .pred 	%p<115>;
	.reg .b32 	%r<462>;
	.reg .b32 	%f<615>;
	.reg .b64 	%rd<236>;
	.reg .b64 	%fd<79>;

	mov.u64 	%SPL, __local_depot0;
	ld.param.u64 	%rd43, [_Z6updatePfiPiiPA2_fiiS_fffi_param_2];
	ld.param.u32 	%r143, [_Z6updatePfiPiiPA2_fiiS_fffi_param_6];
	ld.param.f32 	%f69, [_Z6updatePfiPiiPA2_fiiS_fffi_param_8];
	add.u64 	%rd1, %SPL, 0;
	add.u64 	%rd2, %SPL, 0;
	add.u64 	%rd3, %SPL, 0;
	add.u64 	%rd4, %SPL, 0;
	add.u64 	%rd5, %SPL, 0;
	add.u64 	%rd6, %SPL, 0;
	add.u64 	%rd7, %SPL, 0;
	add.u64 	%rd8, %SPL, 0;
	setp.eq.s32 	%p1, %r143, 0;
	@%p1 bra 	$L__BB0_100;
	ld.param.u32 	%r413, [_Z6updatePfiPiiPA2_fiiS_fffi_param_1];
	setp.lt.s32 	%p2, %r413, 1;
	@%p2 bra 	$L__BB0_100;
	ld.param.u32 	%r417, [_Z6updatePfiPiiPA2_fiiS_fffi_param_11];
	ld.param.u32 	%r414, [_Z6updatePfiPiiPA2_fiiS_fffi_param_1];
	cvta.to.global.u64 	%rd54, %rd43;
	mov.u32 	%r146, %tid.y;
	mov.u32 	%r147, %ntid.y;
	mov.u32 	%r148, %nctaid.x;
	mov.u32 	%r149, %ctaid.y;
	mov.u32 	%r150, %ctaid.x;
	mad.lo.s32 	%r151, %r149, %r148, %r150;
	mad.lo.s32 	%r152, %r151, %r147, %r146;
	mov.u32 	%r153, %ntid.x;
	mov.u32 	%r154, %tid.x;
	mad.lo.s32 	%r155, %r152, %r153, %r154;
	mul.lo.s32 	%r156, %r155, %r417;
	shl.b32 	%r157, %r156, 1;
	mul.wide.s32 	%rd55, %r157, 4;
	add.s64 	%rd9, %rd54, %rd55;
	mul.wide.s32 	%rd56, %r417, 4;
	add.s64 	%rd10, %rd9, %rd56;
	add.s64 	%rd11, %rd9, 16;
	mul.lo.s32 	%r1, %r155, %r414;
	mov.b32 	%r419, 0;
$L__BB0_3:
	ld.param.u32 	%r416, [_Z6updatePfiPiiPA2_fiiS_fffi_param_5];
	add.s32 	%r3, %r419, %r1;
	setp.ge.s32 	%p3, %r3, %r416;
	@%p3 bra 	$L__BB0_100;
	ld.param.u64 	%rd218, [_Z6updatePfiPiiPA2_fiiS_fffi_param_0];
	cvta.to.global.u64 	%rd57, %rd218;
	ld.global.f32 	%f70, [%rd57+16];
	cvt.rzi.s32.f32 	%r158, %f70;
	mad.lo.s32 	%r159, %r158, 7, 6;
	mul.lo.s32 	%r160, %r159, %r3;
	mul.wide.s32 	%rd58, %r160, 4;
	add.s64 	%rd12, %rd57, %rd58;
	ld.global.f32 	%f71, [%rd12+20];
	cvt.rzi.s32.f32 	%r4, %f71;
	setp.ne.s32 	%p4, %r4, 0;
	@%p4 bra 	$L__BB0_24;
	setp.lt.s32 	%p96, %r143, 1;
	@%p96 bra 	$L__BB0_99;
	mov.b32 	%r420, 0;
$L__BB0_7:
	ld.param.u64 	%rd222, [_Z6updatePfiPiiPA2_fiiS_fffi_param_4];
	cvta.to.global.u64 	%rd180, %rd222;
	mul.wide.u32 	%rd181, %r420, 8;
	add.s64 	%rd182, %rd180, %rd181;
	ld.global.f32 	%f1, [%rd12];
	ld.global.f32 	%f2, [%rd12+4];
	ld.global.f32 	%f523, [%rd12+8];
	ld.global.f32 	%f3, [%rd182];
	ld.global.f32 	%f524, [%rd182+4];
	add.f32 	%f4, %f523, %f524;
	mul.f32 	%f525, %f4, 0f3F22F983;
	cvt.rni.s32.f32 	%r428, %f525;
	cvt.rn.f32.s32 	%f526, %r428;
	fma.rn.f32 	%f527, %f526, 0fBFC90FDA, %f4;
	fma.rn.f32 	%f528, %f526, 0fB3A22168, %f527;
	fma.rn.f32 	%f607, %f526, 0fA7C234C5, %f528;
	abs.f32 	%f6, %f4;
	setp.ltu.f32 	%p97, %f6, 0f47CE4780;
	mov.u32 	%r424, %r428;
	mov.f32 	%f606, %f607;
	@%p97 bra 	$L__BB0_15;
	setp.neu.f32 	%p98, %f6, 0f7F800000;
	@%p98 bra 	$L__BB0_10;
	mov.f32 	%f531, 0f00000000;
	mul.rn.f32 	%f606, %f4, %f531;
	mov.b32 	%r424, 0;
	bra.uni 	$L__BB0_15;
$L__BB0_10:
	mov.b32 	%r7, %f4;
	shl.b32 	%r363, %r7, 8;
	or.b32  	%r8, %r363, -2147483648;
	mov.b64 	%rd227, 0;
	mov.b32 	%r421, 0;
$L__BB0_11:
	.pragma "nounroll";
	mul.wide.u32 	%rd184, %r421, 4;
	mov.u64 	%rd185, __cudart_i2opi_f;
	add.s64 	%rd186, %rd185, %rd184;
	ld.global.nc.u32 	%r364, [%rd186];
	mad.wide.u32 	%rd187, %r364, %r8, %rd227;
	shr.u64 	%rd227, %rd187, 32;
	add.s64 	%rd188, %rd8, %rd184;
	st.local.u32 	[%rd188], %rd187;
	add.s32 	%r421, %r421, 1;
	setp.ne.s32 	%p99, %r421, 6;
	@%p99 bra 	$L__BB0_11;
	shr.u32 	%r365, %r7, 23;
	st.local.u32 	[%rd8+24], %rd227;
	and.b32  	%r11, %r365, 31;
	and.b32  	%r366, %r365, 224;
	add.s32 	%r367, %r366, -128;
	shr.u32 	%r368, %r367, 5;
	mul.wide.u32 	%rd189, %r368, 4;
	sub.s64 	%rd15, %rd8, %rd189;
	ld.local.u32 	%r422, [%rd15+24];
	ld.local.u32 	%r423, [%rd15+20];
	setp.eq.s32 	%p100, %r11, 0;
	@%p100 bra 	$L__BB0_14;
	shf.l.wrap.b32 	%r422, %r423, %r422, %r11;
	ld.local.u32 	%r369, [%rd15+16];
	shf.l.wrap.b32 	%r423, %r369, %r423, %r11;
$L__BB0_14:
	shr.u32 	%r370, %r422, 30;
	shf.l.wrap.b32 	%r371, %r423, %r422, 2;
	shl.b32 	%r372, %r423, 2;
	shr.u32 	%r373, %r371, 31;
	add.s32 	%r374, %r373, %r370;
	neg.s32 	%r375, %r374;
	setp.lt.s32 	%p101, %r7, 0;
	selp.b32 	%r424, %r375, %r374, %p101;
	xor.b32  	%r376, %r371, %r7;
	shr.s32 	%r377, %r371, 31;
	xor.b32  	%r378, %r377, %r371;
	xor.b32  	%r379, %r377, %r372;
	cvt.u64.u32 	%rd190, %r378;
	shl.b64 	%rd191, %rd190, 32;
	cvt.u64.u32 	%rd192, %r379;
	or.b64  	%rd193, %rd191, %rd192;
	cvt.rn.f64.s64 	%fd73, %rd193;
	mul.f64 	%fd74, %fd73, 0d3BF921FB54442D19;
	cvt.rn.f32.f64 	%f529, %fd74;
	neg.f32 	%f530, %f529;
	setp.lt.s32 	%p102, %r376, 0;
	selp.f32 	%f606, %f530, %f529, %p102;
$L__BB0_15:
	setp.ltu.f32 	%p103, %f6, 0f47CE4780;
	add.s32 	%r381, %r424, 1;
	mul.rn.f32 	%f532, %f606, %f606;
	and.b32  	%r382, %r424, 1;
	setp.eq.b32 	%p104, %r382, 1;
	selp.f32 	%f533, %f606, 0f3F800000, %p104;
	fma.rn.f32 	%f534, %f532, %f533, 0f00000000;
	fma.rn.f32 	%f535, %f532, 0f37CBAC00, 0fBAB607ED;
	selp.f32 	%f536, 0fB94D4153, %f535, %p104;
	selp.f32 	%f537, 0f3C0885E4, 0f3D2AAABB, %p104;
	fma.rn.f32 	%f538, %f536, %f532, %f537;
	selp.f32 	%f539, 0fBE2AAAA8, 0fBEFFFFFF, %p104;
	fma.rn.f32 	%f540, %f538, %f532, %f539;
	fma.rn.f32 	%f541, %f540, %f534, %f533;
	and.b32  	%r383, %r381, 2;
	setp.eq.s32 	%p105, %r383, 0;
	mov.f32 	%f542, 0f00000000;
	sub.f32 	%f543, %f542, %f541;
	selp.f32 	%f544, %f541, %f543, %p105;
	fma.rn.f32 	%f10, %f3, %f544, %f1;
	@%p103 bra 	$L__BB0_23;
	setp.neu.f32 	%p106, %f6, 0f7F800000;
	@%p106 bra 	$L__BB0_18;
	mov.f32 	%f547, 0f00000000;
	mul.rn.f32 	%f607, %f4, %f547;
	mov.b32 	%r428, 0;
	bra.uni 	$L__BB0_23;
$L__BB0_18:
	mov.b32 	%r20, %f4;
	shl.b32 	%r385, %r20, 8;
	or.b32  	%r21, %r385, -2147483648;
	mov.b64 	%rd228, 0;
	mov.b32 	%r425, 0;
$L__BB0_19:
	.pragma "nounroll";
	mul.wide.u32 	%rd195, %r425, 4;
	mov.u64 	%rd196, __cudart_i2opi_f;
	add.s64 	%rd197, %rd196, %rd195;
	ld.global.nc.u32 	%r386, [%rd197];
	mad.wide.u32 	%rd198, %r386, %r21, %rd228;
	shr.u64 	%rd228, %rd198, 32;
	add.s64 	%rd199, %rd7, %rd195;
	st.local.u32 	[%rd199], %rd198;
	add.s32 	%r425, %r425, 1;
	setp.ne.s32 	%p107, %r425, 6;
	@%p107 bra 	$L__BB0_19;
	shr.u32 	%r387, %r20, 23;
	st.local.u32 	[%rd7+24], %rd228;
	and.b32  	%r24, %r387, 31;
	and.b32  	%r388, %r387, 224;
	add.s32 	%r389, %r388, -128;
	shr.u32 	%r390, %r389, 5;
	mul.wide.u32 	%rd200, %r390, 4;
	sub.s64 	%rd18, %rd7, %rd200;
	ld.local.u32 	%r426, [%rd18+24];
	ld.local.u32 	%r427, [%rd18+20];
	setp.eq.s32 	%p108, %r24, 0;
	@%p108 bra 	$L__BB0_22;
	shf.l.wrap.b32 	%r426, %r427, %r426, %r24;
	ld.local.u32 	%r391, [%rd18+16];
	shf.l.wrap.b32 	%r427, %r391, %r427, %r24;
$L__BB0_22:
	shr.u32 	%r392, %r426, 30;
	shf.l.wrap.b32 	%r393, %r427, %r426, 2;
	shl.b32 	%r394, %r427, 2;
	shr.u32 	%r395, %r393, 31;
	add.s32 	%r396, %r395, %r392;
	neg.s32 	%r397, %r396;
	setp.lt.s32 	%p109, %r20, 0;
	selp.b32 	%r428, %r397, %r396, %p109;
	xor.b32  	%r398, %r393, %r20;
	shr.s32 	%r399, %r393, 31;
	xor.b32  	%r400, %r399, %r393;
	xor.b32  	%r401, %r399, %r394;
	cvt.u64.u32 	%rd201, %r400;
	shl.b64 	%rd202, %rd201, 32;
	cvt.u64.u32 	%rd203, %r401;
	or.b64  	%rd204, %rd202, %rd203;
	cvt.rn.f64.s64 	%fd75, %rd204;
	mul.f64 	%fd76, %fd75, 0d3BF921FB54442D19;
	cvt.rn.f32.f64 	%f545, %fd76;
	neg.f32 	%f546, %f545;
	setp.lt.s32 	%p110, %r398, 0;
	selp.f32 	%f607, %f546, %f545, %p110;
$L__BB0_23:
	ld.param.u64 	%rd226, [_Z6updatePfiPiiPA2_fiiS_fffi_param_7];
	mul.rn.f32 	%f548, %f607, %f607;
	and.b32  	%r403, %r428, 1;
	setp.eq.b32 	%p111, %r403, 1;
	selp.f32 	%f549, 0f3F800000, %f607, %p111;
	fma.rn.f32 	%f550, %f548, %f549, 0f00000000;
	fma.rn.f32 	%f551, %f548, 0f37CBAC00, 0fBAB607ED;
	selp.f32 	%f552, %f551, 0fB94D4153, %p111;
	selp.f32 	%f553, 0f3D2AAABB, 0f3C0885E4, %p111;
	fma.rn.f32 	%f554, %f552, %f548, %f553;
	selp.f32 	%f555, 0fBEFFFFFF, 0fBE2AAAA8, %p111;
	fma.rn.f32 	%f556, %f554, %f548, %f555;
	fma.rn.f32 	%f557, %f556, %f550, %f549;
	and.b32  	%r404, %r428, 2;
	setp.eq.s32 	%p112, %r404, 0;
	mov.f32 	%f558, 0f00000000;
	sub.f32 	%f559, %f558, %f557;
	selp.f32 	%f560, %f557, %f559, %p112;
	fma.rn.f32 	%f561, %f3, %f560, %f2;
	sub.f32 	%f562, %f10, %f1;
	sub.f32 	%f563, %f561, %f2;
	mul.f32 	%f564, %f563, %f563;
	fma.rn.f32 	%f565, %f562, %f562, %f564;
	sqrt.rn.f32 	%f566, %f565;
	add.f32 	%f567, %f566, %f566;
	div.rn.f32 	%f568, %f562, %f567;
	div.rn.f32 	%f569, %f563, %f567;
	neg.f32 	%f570, %f563;
	div.rn.f32 	%f571, %f570, %f565;
	div.rn.f32 	%f572, %f562, %f565;
	mul.f32 	%f573, %f568, %f572;
	mul.f32 	%f574, %f569, %f571;
	sub.f32 	%f575, %f573, %f574;
	rcp.rn.f32 	%f576, %f575;
	mul.f32 	%f577, %f572, %f576;
	neg.f32 	%f578, %f569;
	mul.f32 	%f579, %f576, %f578;
	neg.f32 	%f580, %f571;
	mul.f32 	%f581, %f576, %f580;
	mul.f32 	%f582, %f568, %f576;
	cvta.to.global.u64 	%rd205, %rd226;
	ld.global.f32 	%f583, [%rd205];
	ld.global.f32 	%f584, [%rd205+4];
	ld.global.f32 	%f585, [%rd205+8];
	ld.global.f32 	%f586, [%rd205+12];
	mul.f32 	%f587, %f585, %f579;
	fma.rn.f32 	%f588, %f583, %f577, %f587;
	mul.f32 	%f589, %f586, %f579;
	fma.rn.f32 	%f590, %f584, %f577, %f589;
	mul.f32 	%f591, %f585, %f582;
	fma.rn.f32 	%f592, %f583, %f581, %f591;
	mul.f32 	%f593, %f586, %f582;
	fma.rn.f32 	%f594, %f584, %f581, %f593;
	mul.f32 	%f595, %f579, %f590;
	fma.rn.f32 	%f596, %f577, %f588, %f595;
	mul.f32 	%f597, %f582, %f590;
	fma.rn.f32 	%f598, %f581, %f588, %f597;
	mul.f32 	%f599, %f579, %f594;
	fma.rn.f32 	%f600, %f577, %f592, %f599;
	mul.f32 	%f601, %f582, %f594;
	fma.rn.f32 	%f602, %f581, %f592, %f601;
	ld.global.f32 	%f603, [%rd12+20];
	cvt.rzi.s32.f32 	%r405, %f603;
	add.s32 	%r406, %r405, 1;
	cvt.rn.f32.s32 	%f604, %r406;
	st.global.f32 	[%rd12+20], %f604;
	shl.b32 	%r407, %r405, 1;
	mul.wide.s32 	%rd206, %r407, 4;
	add.s64 	%rd207, %rd12, %rd206;
	ld.global.f32 	%f605, [%rd12+16];
	cvt.rzi.s32.f32 	%r408, %f605;
	shl.b32 	%r409, %r408, 1;
	cvt.s64.s32 	%rd208, %r409;
	shl.b32 	%r410, %r405, 2;
	cvt.s64.s32 	%rd209, %r410;
	add.s64 	%rd210, %rd208, %rd209;
	shl.b64 	%rd211, %rd210, 2;
	add.s64 	%rd212, %rd12, %rd211;
	mul.lo.s32 	%r411, %r408, 6;
	cvt.s64.s32 	%rd213, %r411;
	cvt.s64.s32 	%rd214, %r405;
	add.s64 	%rd215, %rd213, %rd214;
	shl.b64 	%rd216, %rd215, 2;
	add.s64 	%rd217, %rd12, %rd216;
	st.global.f32 	[%rd207+24], %f10;
	st.global.f32 	[%rd207+28], %f561;
	st.global.f32 	[%rd212+24], %f596;
	st.global.f32 	[%rd212+28], %f598;
	st.global.f32 	[%rd212+32], %f600;
	st.global.f32 	[%rd212+36], %f602;
	mov.b32 	%r412, 1065353216;
	st.global.u32 	[%rd217+24], %r412;
	add.s32 	%r420, %r420, 1;
	setp.eq.s32 	%p113, %r420, %r143;
	@%p113 bra 	$L__BB0_99;
	bra.uni 	$L__BB0_7;
$L__BB0_24:
	setp.lt.s32 	%p5, %r4, 1;
	mov.b32 	%r432, 0;
	@%p5 bra 	$L__BB0_36;
	and.b32  	%r34, %r4, 7;
	setp.lt.u32 	%p6, %r4, 8;
	mov.b32 	%r429, 0;
	@%p6 bra 	$L__BB0_28;
	and.b32  	%r429, %r4, 2147483640;
	mov.b32 	%r433, 0;
	mov.u64 	%rd229, %rd11;
$L__BB0_27:
	.pragma "nounroll";
	ld.param.u32 	%r418, [_Z6updatePfiPiiPA2_fiiS_fffi_param_11];
	mul.wide.s32 	%rd59, %r418, 4;
	add.s64 	%rd60, %rd229, %rd59;
	mov.b32 	%r164, 0;
	st.global.u32 	[%rd60+-16], %r164;
	st.global.u32 	[%rd229+-16], %r433;
	st.global.u32 	[%rd60+-12], %r164;
	add.s32 	%r165, %r433, 1;
	st.global.u32 	[%rd229+-12], %r165;
	st.global.u32 	[%rd60+-8], %r164;
	add.s32 	%r166, %r433, 2;
	st.global.u32 	[%rd229+-8], %r166;
	st.global.u32 	[%rd60+-4], %r164;
	add.s32 	%r167, %r433, 3;
	st.global.u32 	[%rd229+-4], %r167;
	st.global.u32 	[%rd60], %r164;
	add.s32 	%r168, %r433, 4;
	st.global.u32 	[%rd229], %r168;
	st.global.u32 	[%rd60+4], %r164;
	add.s32 	%r169, %r433, 5;
	st.global.u32 	[%rd229+4], %r169;
	st.global.u32 	[%rd60+8], %r164;
	add.s32 	%r170, %r433, 6;
	st.global.u32 	[%rd229+8], %r170;
	st.global.u32 	[%rd60+12], %r164;
	add.s32 	%r171, %r433, 7;
	st.global.u32 	[%rd229+12], %r171;
	add.s64 	%rd229, %rd229, 32;
	add.s32 	%r433, %r433, 8;
	setp.eq.s32 	%p7, %r433, %r429;
	@%p7 bra 	$L__BB0_28;
	bra.uni 	$L__BB0_27;
$L__BB0_28:
	setp.eq.s32 	%p8, %r34, 0;
	mov.u32 	%r432, %r4;
	@%p8 bra 	$L__BB0_36;
	and.b32  	%r37, %r4, 3;
	setp.lt.u32 	%p9, %r34, 4;
	@%p9 bra 	$L__BB0_31;
	mul.wide.u32 	%rd61, %r429, 4;
	add.s64 	%rd62, %rd10, %rd61;
	mov.b32 	%r172, 0;
	st.global.u32 	[%rd62], %r172;
	add.s64 	%rd63, %rd9, %rd61;
	st.global.u32 	[%rd63], %r429;
	add.s32 	%r173, %r429, 1;
	st.global.u32 	[%rd62+4], %r172;
	st.global.u32 	[%rd63+4], %r173;
	add.s32 	%r174, %r429, 2;
	st.global.u32 	[%rd62+8], %r172;
	st.global.u32 	[%rd63+8], %r174;
	add.s32 	%r175, %r429, 3;
	st.global.u32 	[%rd62+12], %r172;
	st.global.u32 	[%rd63+12], %r175;
	add.s32 	%r429, %r429, 4;
$L__BB0_31:
	setp.eq.s32 	%p10, %r37, 0;
	mov.u32 	%r432, %r4;
	@%p10 bra 	$L__BB0_36;
	setp.eq.s32 	%p11, %r37, 1;
	@%p11 bra 	$L__BB0_34;
	mul.wide.u32 	%rd64, %r429, 4;
	add.s64 	%rd65, %rd10, %rd64;
	mov.b32 	%r176, 0;
	st.global.u32 	[%rd65], %r176;
	add.s64 	%rd66, %rd9, %rd64;
	st.global.u32 	[%rd66], %r429;
	add.s32 	%r177, %r429, 1;
	st.global.u32 	[%rd65+4], %r176;
	st.global.u32 	[%rd66+4], %r177;
	add.s32 	%r429, %r429, 2;
$L__BB0_34:
	and.b32  	%r178, %r4, 1;
	setp.eq.b32 	%p12, %r178, 1;
	not.pred 	%p13, %p12;
	mov.u32 	%r432, %r4;
	@%p13 bra 	$L__BB0_36;
	mul.wide.u32 	%rd67, %r429, 4;
	add.s64 	%rd68, %rd10, %rd67;
	mov.b32 	%r179, 0;
	st.global.u32 	[%rd68], %r179;
	add.s64 	%rd69, %rd9, %rd67;
	st.global.u32 	[%rd69], %r429;
	mov.u32 	%r432, %r4;
$L__BB0_36:
	setp.lt.s32 	%p14, %r143, 1;
	@%p14 bra 	$L__BB0_99;
	mov.b32 	%r434, 0;
$L__BB0_38:
	ld.param.u64 	%rd219, [_Z6updatePfiPiiPA2_fiiS_fffi_param_4];
	setp.eq.s32 	%p15, %r432, 0;
	cvta.to.global.u64 	%rd70, %rd219;
	mul.wide.u32 	%rd71, %r434, 8;
	add.s64 	%rd21, %rd70, %rd71;
	mov.b32 	%r445, -1;
	@%p15 bra 	$L__BB0_60;
	ld.param.u64 	%rd223, [_Z6updatePfiPiiPA2_fiiS_fffi_param_7];
	ld.global.f32 	%f14, [%rd12];
	ld.global.f32 	%f15, [%rd12+4];
	ld.global.f32 	%f16, [%rd12+8];
	ld.global.f32 	%f73, [%rd12+16];
	cvt.rzi.s32.f32 	%r46, %f73;
	cvta.to.global.u64 	%rd72, %rd223;
	ld.global.f32 	%f17, [%rd72];
	ld.global.f32 	%f18, [%rd72+4];
	ld.global.f32 	%f19, [%rd72+8];
	ld.global.f32 	%f20, [%rd72+12];
	ld.global.f32 	%f21, [%rd21];
	ld.global.f32 	%f22, [%rd21+4];
	mov.f32 	%f608, 0fBF800000;
	mov.b32 	%r445, -1;
	mov.b32 	%r435, 0;
	shl.b32 	%r227, %r46, 1;
$L__BB0_40:
	mul.wide.u32 	%rd73, %r435, 4;
	add.s64 	%rd74, %rd9, %rd73;
	ld.global.u32 	%r49, [%rd74];
	shl.b32 	%r184, %r49, 1;
	mul.wide.s32 	%rd75, %r184, 4;
	add.s64 	%rd76, %rd12, %rd75;
	ld.global.f32 	%f74, [%rd76+24];
	sub.f32 	%f24, %f74, %f14;
	ld.global.f32 	%f75, [%rd76+28];
	sub.f32 	%f25, %f75, %f15;
	mul.f32 	%f76, %f25, %f25;
	fma.rn.f32 	%f26, %f24, %f24, %f76;
	abs.f32 	%f77, %f24;
	abs.f32 	%f78, %f25;
	setp.gt.f32 	%p16, %f78, %f77;
	selp.f32 	%f79, %f78, %f77, %p16;
	selp.f32 	%f80, %f77, %f78, %p16;
	div.rn.f32 	%f81, %f80, %f79;
	mul.f32 	%f82, %f81, %f81;
	fma.rn.f32 	%f83, %f82, 0f3B33710B, 0fBC807748;
	fma.rn.f32 	%f84, %f83, %f82, 0f3D2CDAB2;
	fma.rn.f32 	%f85, %f84, %f82, 0fBD992D10;
	fma.rn.f32 	%f86, %f85, %f82, 0f3DD9EA6C;
	fma.rn.f32 	%f87, %f86, %f82, 0fBE117CB1;
	fma.rn.f32 	%f88, %f87, %f82, 0f3E4CBCE0;
	fma.rn.f32 	%f89, %f88, %f82, 0fBEAAAA7D;
	mul.f32 	%f90, %f82, %f89;
	fma.rn.f32 	%f91, %f90, %f81, %f81;
	neg.f32 	%f92, %f91;
	fma.rn.f32 	%f93, 0f3F6EE581, 0f3FD774EB, %f92;
	selp.f32 	%f94, %f93, %f91, %p16;
	selp.f32 	%f95, 0f3F6EE581, 0f3FEEE581, %p16;
	selp.f32 	%f96, %f91, %f92, %p16;
	mov.b32 	%r185, %f24;
	fma.rn.f32 	%f97, %f95, 0f3FD774EB, %f96;
	setp.lt.s32 	%p17, %r185, 0;
	selp.f32 	%f98, %f97, %f94, %p17;
	add.f32 	%f99, %f78, %f77;
	setp.eq.f32 	%p18, %f79, 0f00000000;
	selp.f32 	%f100, 0f40490FDB, 0f00000000, %p17;
	setp.eq.f32 	%p19, %f77, %f78;
	selp.f32 	%f101, 0f4016CBE4, 0f3F490FDB, %p17;
	selp.f32 	%f102, %f101, %f98, %p19;
	selp.f32 	%f103, %f100, %f102, %p18;
	abs.f32 	%f104, %f99;
	setp.nan.f32 	%p20, %f104, %f104;
	copysign.f32 	%f105, %f25, %f103;
	selp.f32 	%f106, %f99, %f105, %p20;
	sub.f32 	%f27, %f106, %f16;
	mul.f32 	%f107, %f27, 0f3F22F983;
	cvt.rni.s32.f32 	%r444, %f107;
	cvt.rn.f32.s32 	%f108, %r444;
	fma.rn.f32 	%f109, %f108, 0fBFC90FDA, %f27;
	fma.rn.f32 	%f110, %f108, 0fB3A22168, %f109;
	fma.rn.f32 	%f610, %f108, 0fA7C234C5, %f110;
	abs.f32 	%f29, %f27;
	setp.ltu.f32 	%p21, %f29, 0f47CE4780;
	mov.u32 	%r440, %r444;
	mov.f32 	%f609, %f610;
	@%p21 bra 	$L__BB0_48;
	setp.neu.f32 	%p22, %f29, 0f7F800000;
	@%p22 bra 	$L__BB0_43;
	mov.f32 	%f113, 0f00000000;
	mul.rn.f32 	%f609, %f27, %f113;
	mov.b32 	%r440, 0;
	bra.uni 	$L__BB0_48;
$L__BB0_43:
	mov.b32 	%r51, %f27;
	shl.b32 	%r187, %r51, 8;
	or.b32  	%r52, %r187, -2147483648;
	mov.b64 	%rd230, 0;
	mov.b32 	%r437, 0;
$L__BB0_44:
	.pragma "nounroll";
	mul.wide.u32 	%rd78, %r437, 4;
	mov.u64 	%rd79, __cudart_i2opi_f;
	add.s64 	%rd80, %rd79, %rd78;
	ld.global.nc.u32 	%r188, [%rd80];
	mad.wide.u32 	%rd81, %r188, %r52, %rd230;
	shr.u64 	%rd230, %rd81, 32;
	add.s64 	%rd82, %rd6, %rd78;
	st.local.u32 	[%rd82], %rd81;
	add.s32 	%r437, %r437, 1;
	setp.ne.s32 	%p23, %r437, 6;
	@%p23 bra 	$L__BB0_44;
	shr.u32 	%r189, %r51, 23;
	st.local.u32 	[%rd6+24], %rd230;
	and.b32  	%r55, %r189, 31;
	and.b32  	%r190, %r189, 224;
	add.s32 	%r191, %r190, -128;
	shr.u32 	%r192, %r191, 5;
	mul.wide.u32 	%rd83, %r192, 4;
	sub.s64 	%rd24, %rd6, %rd83;
	ld.local.u32 	%r438, [%rd24+24];
	ld.local.u32 	%r439, [%rd24+20];
	setp.eq.s32 	%p24, %r55, 0;
	@%p24 bra 	$L__BB0_47;
	shf.l.wrap.b32 	%r438, %r439, %r438, %r55;
	ld.local.u32 	%r193, [%rd24+16];
	shf.l.wrap.b32 	%r439, %r193, %r439, %r55;
$L__BB0_47:
	shr.u32 	%r194, %r438, 30;
	shf.l.wrap.b32 	%r195, %r439, %r438, 2;
	shl.b32 	%r196, %r439, 2;
	shr.u32 	%r197, %r195, 31;
	add.s32 	%r198, %r197, %r194;
	neg.s32 	%r199, %r198;
	setp.lt.s32 	%p25, %r51, 0;
	selp.b32 	%r440, %r199, %r198, %p25;
	xor.b32  	%r200, %r195, %r51;
	shr.s32 	%r201, %r195, 31;
	xor.b32  	%r202, %r201, %r195;
	xor.b32  	%r203, %r201, %r196;
	cvt.u64.u32 	%rd84, %r202;
	shl.b64 	%rd85, %rd84, 32;
	cvt.u64.u32 	%rd86, %r203;
	or.b64  	%rd87, %rd85, %rd86;
	cvt.rn.f64.s64 	%fd11, %rd87;
	mul.f64 	%fd12, %fd11, 0d3BF921FB54442D19;
	cvt.rn.f32.f64 	%f111, %fd12;
	neg.f32 	%f112, %f111;
	setp.lt.s32 	%p26, %r200, 0;
	selp.f32 	%f609, %f112, %f111, %p26;
$L__BB0_48:
	mul.rn.f32 	%f114, %f609, %f609;
	and.b32  	%r205, %r440, 1;
	setp.eq.b32 	%p28, %r205, 1;
	selp.f32 	%f115, 0f3F800000, %f609, %p28;
	fma.rn.f32 	%f116, %f114, %f115, 0f00000000;
	fma.rn.f32 	%f117, %f114, 0f37CBAC00, 0fBAB607ED;
	selp.f32 	%f118, %f117, 0fB94D4153, %p28;
	selp.f32 	%f119, 0f3D2AAABB, 0f3C0885E4, %p28;
	fma.rn.f32 	%f120, %f118, %f114, %f119;
	selp.f32 	%f121, 0fBEFFFFFF, 0fBE2AAAA8, %p28;
	fma.rn.f32 	%f122, %f120, %f114, %f121;
	fma.rn.f32 	%f123, %f122, %f116, %f115;
	and.b32  	%r206, %r440, 2;
	setp.eq.s32 	%p29, %r206, 0;
	mov.f32 	%f124, 0f00000000;
	sub.f32 	%f125, %f124, %f123;
	selp.f32 	%f33, %f123, %f125, %p29;
	@%p21 bra 	$L__BB0_56;
	setp.neu.f32 	%p30, %f29, 0f7F800000;
	@%p30 bra 	$L__BB0_51;
	mov.f32 	%f128, 0f00000000;
	mul.rn.f32 	%f610, %f27, %f128;
	mov.b32 	%r444, 0;
	bra.uni 	$L__BB0_56;
$L__BB0_51:
	mov.b32 	%r64, %f27;
	shl.b32 	%r208, %r64, 8;
	or.b32  	%r65, %r208, -2147483648;
	mov.b64 	%rd231, 0;
	mov.b32 	%r441, 0;
$L__BB0_52:
	.pragma "nounroll";
	mul.wide.u32 	%rd89, %r441, 4;
	mov.u64 	%rd90, __cudart_i2opi_f;
	add.s64 	%rd91, %rd90, %rd89;
	ld.global.nc.u32 	%r209, [%rd91];
	mad.wide.u32 	%rd92, %r209, %r65, %rd231;
	shr.u64 	%rd231, %rd92, 32;
	add.s64 	%rd93, %rd5, %rd89;
	st.local.u32 	[%rd93], %rd92;
	add.s32 	%r441, %r441, 1;
	setp.ne.s32 	%p31, %r441, 6;
	@%p31 bra 	$L__BB0_52;
	shr.u32 	%r210, %r64, 23;
	st.local.u32 	[%rd5+24], %rd231;
	and.b32  	%r68, %r210, 31;
	and.b32  	%r211, %r210, 224;
	add.s32 	%r212, %r211, -128;
	shr.u32 	%r213, %r212, 5;
	mul.wide.u32 	%rd94, %r213, 4;
	sub.s64 	%rd27, %rd5, %rd94;
	ld.local.u32 	%r442, [%rd27+24];
	ld.local.u32 	%r443, [%rd27+20];
	setp.eq.s32 	%p32, %r68, 0;
	@%p32 bra 	$L__BB0_55;
	shf.l.wrap.b32 	%r442, %r443, %r442, %r68;
	ld.local.u32 	%r214, [%rd27+16];
	shf.l.wrap.b32 	%r443, %r214, %r443, %r68;
$L__BB0_55:
	shr.u32 	%r215, %r442, 30;
	shf.l.wrap.b32 	%r216, %r443, %r442, 2;
	shl.b32 	%r217, %r443, 2;
	shr.u32 	%r218, %r216, 31;
	add.s32 	%r219, %r218, %r215;
	neg.s32 	%r220, %r219;
	setp.lt.s32 	%p33, %r64, 0;
	selp.b32 	%r444, %r220, %r219, %p33;
	xor.b32  	%r221, %r216, %r64;
	shr.s32 	%r222, %r216, 31;
	xor.b32  	%r223, %r222, %r216;
	xor.b32  	%r224, %r222, %r217;
	cvt.u64.u32 	%rd95, %r223;
	shl.b64 	%rd96, %rd95, 32;
	cvt.u64.u32 	%rd97, %r224;
	or.b64  	%rd98, %rd96, %rd97;
	cvt.rn.f64.s64 	%fd13, %rd98;
	mul.f64 	%fd14, %fd13, 0d3BF921FB54442D19;
	cvt.rn.f32.f64 	%f126, %fd14;
	neg.f32 	%f127, %f126;
	setp.lt.s32 	%p34, %r221, 0;
	selp.f32 	%f610, %f127, %f126, %p34;
$L__BB0_56:
	shl.b32 	%r226, %r49, 2;
	cvt.s64.s32 	%rd99, %r226;
	cvt.s64.s32 	%rd100, %r227;
	add.s64 	%rd101, %rd100, %rd99;
	shl.b64 	%rd102, %rd101, 2;
	add.s64 	%rd103, %rd12, %rd102;
	sqrt.rn.f32 	%f129, %f26;
	add.s32 	%r228, %r444, 1;
	mul.rn.f32 	%f130, %f610, %f610;
	and.b32  	%r229, %r444, 1;
	setp.eq.b32 	%p35, %r229, 1;
	selp.f32 	%f131, %f610, 0f3F800000, %p35;
	fma.rn.f32 	%f132, %f130, %f131, 0f00000000;
	fma.rn.f32 	%f133, %f130, 0f37CBAC00, 0fBAB607ED;
	selp.f32 	%f134, 0fB94D4153, %f133, %p35;
	selp.f32 	%f135, 0f3C0885E4, 0f3D2AAABB, %p35;
	fma.rn.f32 	%f136, %f134, %f130, %f135;
	selp.f32 	%f137, 0fBE2AAAA8, 0fBEFFFFFF, %p35;
	fma.rn.f32 	%f138, %f136, %f130, %f137;
	fma.rn.f32 	%f139, %f138, %f132, %f131;
	and.b32  	%r230, %r228, 2;
	setp.eq.s32 	%p36, %r230, 0;
	mov.f32 	%f140, 0f00000000;
	sub.f32 	%f141, %f140, %f139;
	selp.f32 	%f142, %f139, %f141, %p36;
	abs.f32 	%f143, %f142;
	abs.f32 	%f144, %f33;
	setp.gt.f32 	%p37, %f144, %f143;
	selp.f32 	%f145, %f144, %f143, %p37;
	selp.f32 	%f146, %f143, %f144, %p37;
	div.rn.f32 	%f147, %f146, %f145;
	mul.f32 	%f148, %f147, %f147;
	fma.rn.f32 	%f149, %f148, 0f3B33710B, 0fBC807748;
	fma.rn.f32 	%f150, %f149, %f148, 0f3D2CDAB2;
	fma.rn.f32 	%f151, %f150, %f148, 0fBD992D10;
	fma.rn.f32 	%f152, %f151, %f148, 0f3DD9EA6C;
	fma.rn.f32 	%f153, %f152, %f148, 0fBE117CB1;
	fma.rn.f32 	%f154, %f153, %f148, 0f3E4CBCE0;
	fma.rn.f32 	%f155, %f154, %f148, 0fBEAAAA7D;
	mul.f32 	%f156, %f148, %f155;
	fma.rn.f32 	%f157, %f156, %f147, %f147;
	neg.f32 	%f158, %f157;
	fma.rn.f32 	%f159, 0f3F6EE581, 0f3FD774EB, %f158;
	selp.f32 	%f160, %f159, %f157, %p37;
	selp.f32 	%f161, 0f3F6EE581, 0f3FEEE581, %p37;
	selp.f32 	%f162, %f157, %f158, %p37;
	mov.b32 	%r231, %f142;
	fma.rn.f32 	%f163, %f161, 0f3FD774EB, %f162;
	setp.lt.s32 	%p38, %r231, 0;
	selp.f32 	%f164, %f163, %f160, %p38;
	add.f32 	%f165, %f144, %f143;
	setp.eq.f32 	%p39, %f145, 0f00000000;
	selp.f32 	%f166, 0f40490FDB, 0f00000000, %p38;
	setp.eq.f32 	%p40, %f143, %f144;
	selp.f32 	%f167, 0f4016CBE4, 0f3F490FDB, %p38;
	selp.f32 	%f168, %f167, %f164, %p40;
	selp.f32 	%f169, %f166, %f168, %p39;
	abs.f32 	%f170, %f165;
	setp.nan.f32 	%p41, %f170, %f170;
	copysign.f32 	%f171, %f33, %f169;
	selp.f32 	%f172, %f165, %f171, %p41;
	add.f32 	%f173, %f129, %f129;
	div.rn.f32 	%f174, %f24, %f173;
	div.rn.f32 	%f175, %f25, %f173;
	neg.f32 	%f176, %f25;
	div.rn.f32 	%f177, %f176, %f26;
	div.rn.f32 	%f178, %f24, %f26;
	ld.global.f32 	%f179, [%rd103+24];
	ld.global.f32 	%f180, [%rd103+28];
	ld.global.f32 	%f181, [%rd103+32];
	ld.global.f32 	%f182, [%rd103+36];
	mul.f32 	%f183, %f175, %f181;
	fma.rn.f32 	%f184, %f174, %f179, %f183;
	mul.f32 	%f185, %f175, %f182;
	fma.rn.f32 	%f186, %f174, %f180, %f185;
	mul.f32 	%f187, %f178, %f181;
	fma.rn.f32 	%f188, %f177, %f179, %f187;
	mul.f32 	%f189, %f178, %f182;
	fma.rn.f32 	%f190, %f177, %f180, %f189;
	mul.f32 	%f191, %f175, %f186;
	fma.rn.f32 	%f192, %f174, %f184, %f191;
	mul.f32 	%f193, %f178, %f186;
	fma.rn.f32 	%f194, %f177, %f184, %f193;
	mul.f32 	%f195, %f175, %f190;
	fma.rn.f32 	%f196, %f174, %f188, %f195;
	mul.f32 	%f197, %f178, %f190;
	fma.rn.f32 	%f198, %f177, %f188, %f197;
	add.f32 	%f199, %f17, %f192;
	add.f32 	%f200, %f18, %f194;
	add.f32 	%f201, %f19, %f196;
	add.f32 	%f202, %f198, %f20;
	mul.f32 	%f203, %f199, %f202;
	mul.f32 	%f204, %f200, %f201;
	sub.f32 	%f205, %f203, %f204;
	rcp.rn.f32 	%f206, %f205;
	mul.f32 	%f207, %f202, %f206;
	neg.f32 	%f208, %f201;
	mul.f32 	%f209, %f206, %f208;
	mul.f32 	%f210, %f199, %f206;
	sqrt.rn.f32 	%f211, %f205;
	cvt.f64.f32 	%fd15, %f211;
	mul.f64 	%fd16, %fd15, 0d401921FB54442EEA;
	rcp.rn.f64 	%fd17, %fd16;
	cvt.rn.f32.f64 	%f37, %fd17;
	sub.f32 	%f212, %f129, %f21;
	sub.f32 	%f213, %f172, %f22;
	mul.f32 	%f214, %f212, %f212;
	mul.f32 	%f215, %f213, %f213;
	mul.f32 	%f216, %f215, %f210;
	fma.rn.f32 	%f217, %f214, %f207, %f216;
	mul.f32 	%f218, %f212, %f213;
	mul.f32 	%f219, %f200, %f206;
	sub.f32 	%f220, %f209, %f219;
	fma.rn.f32 	%f221, %f218, %f220, %f217;
	cvt.f64.f32 	%fd18, %f221;
	mul.f64 	%fd1, %fd18, 0dBFE0000000000000;
	fma.rn.f64 	%fd19, %fd1, 0d3FF71547652B82FE, 0d4338000000000000;
	{
	.reg .b32 %temp; 
	mov.b64 	{%r77, %temp}, %fd19;
	}
	mov.f64 	%fd20, 0dC338000000000000;
	add.rn.f64 	%fd21, %fd19, %fd20;
	fma.rn.f64 	%fd22, %fd21, 0dBFE62E42FEFA39EF, %fd1;
	fma.rn.f64 	%fd23, %fd21, 0dBC7ABC9E3B39803F, %fd22;
	fma.rn.f64 	%fd24, %fd23, 0d3E5ADE1569CE2BDF, 0d3E928AF3FCA213EA;
	fma.rn.f64 	%fd25, %fd24, %fd23, 0d3EC71DEE62401315;
	fma.rn.f64 	%fd26, %fd25, %fd23, 0d3EFA01997C89EB71;
	fma.rn.f64 	%fd27, %fd26, %fd23, 0d3F2A01A014761F65;
	fma.rn.f64 	%fd28, %fd27, %fd23, 0d3F56C16C1852B7AF;
	fma.rn.f64 	%fd29, %fd28, %fd23, 0d3F81111111122322;
	fma.rn.f64 	%fd30, %fd29, %fd23, 0d3FA55555555502A1;
	fma.rn.f64 	%fd31, %fd30, %fd23, 0d3FC5555555555511;
	fma.rn.f64 	%fd32, %fd31, %fd23, 0d3FE000000000000B;
	fma.rn.f64 	%fd33, %fd32, %fd23, 0d3FF0000000000000;
	fma.rn.f64 	%fd34, %fd33, %fd23, 0d3FF0000000000000;
	{
	.reg .b32 %temp; 
	mov.b64 	{%r78, %temp}, %fd34;
	}
	{
	.reg .b32 %temp; 
	mov.b64 	{%temp, %r79}, %fd34;
	}
	shl.b32 	%r232, %r77, 20;
	add.s32 	%r233, %r232, %r79;
	mov.b64 	%fd77, {%r78, %r233};
	{
	.reg .b32 %temp; 
	mov.b64 	{%temp, %r234}, %fd1;
	}
	mov.b32 	%f222, %r234;
	abs.f32 	%f38, %f222;
	setp.lt.f32 	%p42, %f38, 0f4086232B;
	@%p42 bra 	$L__BB0_59;
	setp.lt.f64 	%p43, %fd1, 0d0000000000000000;
	add.f64 	%fd35, %fd1, 0d7FF0000000000000;
	selp.f64 	%fd77, 0d0000000000000000, %fd35, %p43;
	setp.geu.f32 	%p44, %f38, 0f40874800;
	@%p44 bra 	$L__BB0_59;
	shr.u32 	%r235, %r77, 31;
	add.s32 	%r236, %r77, %r235;
	shr.s32 	%r237, %r236, 1;
	shl.b32 	%r238, %r237, 20;
	add.s32 	%r239, %r79, %r238;
	mov.b64 	%fd36, {%r78, %r239};
	sub.s32 	%r240, %r77, %r237;
	shl.b32 	%r241, %r240, 20;
	add.s32 	%r242, %r241, 1072693248;
	mov.b32 	%r243, 0;
	mov.b64 	%fd37, {%r243, %r242};
	mul.f64 	%fd77, %fd37, %fd36;
$L__BB0_59:
	cvt.f64.f32 	%fd38, %f37;
	mul.f64 	%fd39, %fd77, %fd38;
	cvt.rn.f32.f64 	%f223, %fd39;
	setp.le.f32 	%p45, %f69, %f223;
	setp.lt.f32 	%p46, %f608, %f223;
	and.pred  	%p47, %p45, %p46;
	selp.f32 	%f608, %f223, %f608, %p47;
	selp.b32 	%r445, %r49, %r445, %p47;
	add.s32 	%r435, %r435, 1;
	setp.ne.s32 	%p48, %r435, %r432;
	@%p48 bra 	$L__BB0_40;
$L__BB0_60:
	setp.eq.s32 	%p49, %r445, -1;
	@%p49 bra 	$L__BB0_81;
	cvt.s64.s32 	%rd28, %r445;
	mul.wide.s32 	%rd104, %r445, 4;
	add.s64 	%rd105, %rd10, %rd104;
	ld.global.u32 	%r244, [%rd105];
	add.s32 	%r245, %r244, 1;
	st.global.u32 	[%rd105], %r245;
	shl.b32 	%r246, %r445, 1;
	mul.wide.s32 	%rd106, %r246, 4;
	add.s64 	%rd29, %rd12, %rd106;
	ld.global.f32 	%f225, [%rd12];
	ld.global.f32 	%f226, [%rd12+4];
	ld.global.f32 	%f227, [%rd12+8];
	ld.global.f32 	%f40, [%rd29+24];
	sub.f32 	%f41, %f40, %f225;
	ld.global.f32 	%f42, [%rd29+28];
	sub.f32 	%f43, %f42, %f226;
	abs.f32 	%f228, %f41;
	abs.f32 	%f229, %f43;
	setp.gt.f32 	%p50, %f229, %f228;
	selp.f32 	%f230, %f229, %f228, %p50;
	selp.f32 	%f231, %f228, %f229, %p50;
	div.rn.f32 	%f232, %f231, %f230;
	mul.f32 	%f233, %f232, %f232;
	fma.rn.f32 	%f234, %f233, 0f3B33710B, 0fBC807748;
	fma.rn.f32 	%f235, %f234, %f233, 0f3D2CDAB2;
	fma.rn.f32 	%f236, %f235, %f233, 0fBD992D10;
	fma.rn.f32 	%f237, %f236, %f233, 0f3DD9EA6C;
	fma.rn.f32 	%f238, %f237, %f233, 0fBE117CB1;
	fma.rn.f32 	%f239, %f238, %f233, 0f3E4CBCE0;
	fma.rn.f32 	%f240, %f239, %f233, 0fBEAAAA7D;
	mul.f32 	%f241, %f233, %f240;
	fma.rn.f32 	%f242, %f241, %f232, %f232;
	neg.f32 	%f243, %f242;
	fma.rn.f32 	%f244, 0f3F6EE581, 0f3FD774EB, %f243;
	selp.f32 	%f245, %f244, %f242, %p50;
	selp.f32 	%f246, 0f3F6EE581, 0f3FEEE581, %p50;
	selp.f32 	%f247, %f242, %f243, %p50;
	mov.b32 	%r247, %f41;
	fma.rn.f32 	%f248, %f246, 0f3FD774EB, %f247;
	setp.lt.s32 	%p51, %r247, 0;
	selp.f32 	%f249, %f248, %f245, %p51;
	add.f32 	%f250, %f229, %f228;
	setp.eq.f32 	%p52, %f230, 0f00000000;
	selp.f32 	%f251, 0f40490FDB, 0f00000000, %p51;
	setp.eq.f32 	%p53, %f228, %f229;
	selp.f32 	%f252, 0f4016CBE4, 0f3F490FDB, %p51;
	selp.f32 	%f253, %f252, %f249, %p53;
	selp.f32 	%f254, %f251, %f253, %p52;
	abs.f32 	%f255, %f250;
	setp.nan.f32 	%p54, %f255, %f255;
	copysign.f32 	%f256, %f43, %f254;
	selp.f32 	%f257, %f250, %f256, %p54;
	sub.f32 	%f44, %f257, %f227;
	mul.f32 	%f258, %f44, 0f3F22F983;
	cvt.rni.s32.f32 	%r453, %f258;
	cvt.rn.f32.s32 	%f259, %r453;
	fma.rn.f32 	%f260, %f259, 0fBFC90FDA, %f44;
	fma.rn.f32 	%f261, %f259, 0fB3A22168, %f260;
	fma.rn.f32 	%f612, %f259, 0fA7C234C5, %f261;
	abs.f32 	%f46, %f44;
	setp.ltu.f32 	%p55, %f46, 0f47CE4780;
	mov.u32 	%r449, %r453;
	mov.f32 	%f611, %f612;
	@%p55 bra 	$L__BB0_69;
	setp.neu.f32 	%p56, %f46, 0f7F800000;
	@%p56 bra 	$L__BB0_64;
	mov.f32 	%f264, 0f00000000;
	mul.rn.f32 	%f611, %f44, %f264;
	mov.b32 	%r449, 0;
	bra.uni 	$L__BB0_69;
$L__BB0_64:
	mov.b32 	%r84, %f44;
	mov.b64 	%rd232, 0;
	mov.b32 	%r446, 0;
$L__BB0_65:
	.pragma "nounroll";
	mul.wide.u32 	%rd108, %r446, 4;
	mov.u64 	%rd109, __cudart_i2opi_f;
	add.s64 	%rd110, %rd109, %rd108;
	ld.global.nc.u32 	%r249, [%rd110];
	shl.b32 	%r250, %r84, 8;
	or.b32  	%r251, %r250, -2147483648;
	mad.wide.u32 	%rd111, %r249, %r251, %rd232;
	shr.u64 	%rd232, %rd111, 32;
	add.s64 	%rd112, %rd4, %rd108;
	st.local.u32 	[%rd112], %rd111;
	add.s32 	%r446, %r446, 1;
	setp.ne.s32 	%p57, %r446, 6;
	@%p57 bra 	$L__BB0_65;
	shr.u32 	%r252, %r84, 23;
	st.local.u32 	[%rd4+24], %rd232;
	and.b32  	%r87, %r252, 31;
	and.b32  	%r253, %r252, 224;
	add.s32 	%r254, %r253, -128;
	shr.u32 	%r255, %r254, 5;
	mul.wide.u32 	%rd113, %r255, 4;
	sub.s64 	%rd32, %rd4, %rd113;
	ld.local.u32 	%r447, [%rd32+24];
	ld.local.u32 	%r448, [%rd32+20];
	setp.eq.s32 	%p58, %r87, 0;
	@%p58 bra 	$L__BB0_68;
	shf.l.wrap.b32 	%r447, %r448, %r447, %r87;
	ld.local.u32 	%r256, [%rd32+16];
	shf.l.wrap.b32 	%r448, %r256, %r448, %r87;
$L__BB0_68:
	shr.u32 	%r257, %r447, 30;
	shf.l.wrap.b32 	%r258, %r448, %r447, 2;
	shl.b32 	%r259, %r448, 2;
	shr.u32 	%r260, %r258, 31;
	add.s32 	%r261, %r260, %r257;
	neg.s32 	%r262, %r261;
	setp.lt.s32 	%p59, %r84, 0;
	selp.b32 	%r449, %r262, %r261, %p59;
	xor.b32  	%r263, %r258, %r84;
	shr.s32 	%r264, %r258, 31;
	xor.b32  	%r265, %r264, %r258;
	xor.b32  	%r266, %r264, %r259;
	cvt.u64.u32 	%rd114, %r265;
	shl.b64 	%rd115, %rd114, 32;
	cvt.u64.u32 	%rd116, %r266;
	or.b64  	%rd117, %rd115, %rd116;
	cvt.rn.f64.s64 	%fd40, %rd117;
	mul.f64 	%fd41, %fd40, 0d3BF921FB54442D19;
	cvt.rn.f32.f64 	%f262, %fd41;
	neg.f32 	%f263, %f262;
	setp.lt.s32 	%p60, %r263, 0;
	selp.f32 	%f611, %f263, %f262, %p60;
$L__BB0_69:
	mul.rn.f32 	%f265, %f611, %f611;
	and.b32  	%r268, %r449, 1;
	setp.eq.b32 	%p62, %r268, 1;
	selp.f32 	%f266, 0f3F800000, %f611, %p62;
	fma.rn.f32 	%f267, %f265, %f266, 0f00000000;
	fma.rn.f32 	%f268, %f265, 0f37CBAC00, 0fBAB607ED;
	selp.f32 	%f269, %f268, 0fB94D4153, %p62;
	selp.f32 	%f270, 0f3D2AAABB, 0f3C0885E4, %p62;
	fma.rn.f32 	%f271, %f269, %f265, %f270;
	selp.f32 	%f272, 0fBEFFFFFF, 0fBE2AAAA8, %p62;
	fma.rn.f32 	%f273, %f271, %f265, %f272;
	fma.rn.f32 	%f274, %f273, %f267, %f266;
	and.b32  	%r269, %r449, 2;
	setp.eq.s32 	%p63, %r269, 0;
	mov.f32 	%f275, 0f00000000;
	sub.f32 	%f276, %f275, %f274;
	selp.f32 	%f50, %f274, %f276, %p63;
	@%p55 bra 	$L__BB0_77;
	setp.neu.f32 	%p64, %f46, 0f7F800000;
	@%p64 bra 	$L__BB0_72;
	mov.f32 	%f279, 0f00000000;
	mul.rn.f32 	%f612, %f44, %f279;
	mov.b32 	%r453, 0;
	bra.uni 	$L__BB0_77;
$L__BB0_72:
	mov.b32 	%r96, %f44;
	shl.b32 	%r271, %r96, 8;
	or.b32  	%r97, %r271, -2147483648;
	mov.b64 	%rd233, 0;
	mov.b32 	%r450, 0;
$L__BB0_73:
	.pragma "nounroll";
	mul.wide.u32 	%rd119, %r450, 4;
	mov.u64 	%rd120, __cudart_i2opi_f;
	add.s64 	%rd121, %rd120, %rd119;
	ld.global.nc.u32 	%r272, [%rd121];
	mad.wide.u32 	%rd122, %r272, %r97, %rd233;
	shr.u64 	%rd233, %rd122, 32;
	add.s64 	%rd123, %rd3, %rd119;
	st.local.u32 	[%rd123], %rd122;
	add.s32 	%r450, %r450, 1;
	setp.ne.s32 	%p65, %r450, 6;
	@%p65 bra 	$L__BB0_73;
	shr.u32 	%r273, %r96, 23;
	st.local.u32 	[%rd3+24], %rd233;
	and.b32  	%r100, %r273, 31;
	and.b32  	%r274, %r273, 224;
	add.s32 	%r275, %r274, -128;
	shr.u32 	%r276, %r275, 5;
	mul.wide.u32 	%rd124, %r276, 4;
	sub.s64 	%rd35, %rd3, %rd124;
	ld.local.u32 	%r451, [%rd35+24];
	ld.local.u32 	%r452, [%rd35+20];
	setp.eq.s32 	%p66, %r100, 0;
	@%p66 bra 	$L__BB0_76;
	shf.l.wrap.b32 	%r451, %r452, %r451, %r100;
	ld.local.u32 	%r277, [%rd35+16];
	shf.l.wrap.b32 	%r452, %r277, %r452, %r100;
$L__BB0_76:
	shr.u32 	%r278, %r451, 30;
	shf.l.wrap.b32 	%r279, %r452, %r451, 2;
	shl.b32 	%r280, %r452, 2;
	shr.u32 	%r281, %r279, 31;
	add.s32 	%r282, %r281, %r278;
	neg.s32 	%r283, %r282;
	setp.lt.s32 	%p67, %r96, 0;
	selp.b32 	%r453, %r283, %r282, %p67;
	xor.b32  	%r284, %r279, %r96;
	shr.s32 	%r285, %r279, 31;
	xor.b32  	%r286, %r285, %r279;
	xor.b32  	%r287, %r285, %r280;
	cvt.u64.u32 	%rd125, %r286;
	shl.b64 	%rd126, %rd125, 32;
	cvt.u64.u32 	%rd127, %r287;
	or.b64  	%rd128, %rd126, %rd127;
	cvt.rn.f64.s64 	%fd42, %rd128;
	mul.f64 	%fd43, %fd42, 0d3BF921FB54442D19;
	cvt.rn.f32.f64 	%f277, %fd43;
	neg.f32 	%f278, %f277;
	setp.lt.s32 	%p68, %r284, 0;
	selp.f32 	%f612, %f278, %f277, %p68;
$L__BB0_77:
	ld.param.u64 	%rd224, [_Z6updatePfiPiiPA2_fiiS_fffi_param_7];
	ld.param.u64 	%rd220, [_Z6updatePfiPiiPA2_fiiS_fffi_param_4];
	mul.f32 	%f280, %f43, %f43;
	fma.rn.f32 	%f281, %f41, %f41, %f280;
	sqrt.rn.f32 	%f282, %f281;
	add.s32 	%r289, %r453, 1;
	mul.rn.f32 	%f283, %f612, %f612;
	and.b32  	%r290, %r453, 1;
	setp.eq.b32 	%p69, %r290, 1;
	selp.f32 	%f284, %f612, 0f3F800000, %p69;
	fma.rn.f32 	%f285, %f283, %f284, 0f00000000;
	fma.rn.f32 	%f286, %f283, 0f37CBAC00, 0fBAB607ED;
	selp.f32 	%f287, 0fB94D4153, %f286, %p69;
	selp.f32 	%f288, 0f3C0885E4, 0f3D2AAABB, %p69;
	fma.rn.f32 	%f289, %f287, %f283, %f288;
	selp.f32 	%f290, 0fBE2AAAA8, 0fBEFFFFFF, %p69;
	fma.rn.f32 	%f291, %f289, %f283, %f290;
	fma.rn.f32 	%f292, %f291, %f285, %f284;
	and.b32  	%r291, %r289, 2;
	setp.eq.s32 	%p70, %r291, 0;
	mov.f32 	%f293, 0f00000000;
	sub.f32 	%f294, %f293, %f292;
	selp.f32 	%f295, %f292, %f294, %p70;
	abs.f32 	%f296, %f295;
	abs.f32 	%f297, %f50;
	setp.gt.f32 	%p71, %f297, %f296;
	selp.f32 	%f298, %f297, %f296, %p71;
	selp.f32 	%f299, %f296, %f297, %p71;
	div.rn.f32 	%f300, %f299, %f298;
	mul.f32 	%f301, %f300, %f300;
	fma.rn.f32 	%f302, %f301, 0f3B33710B, 0fBC807748;
	fma.rn.f32 	%f303, %f302, %f301, 0f3D2CDAB2;
	fma.rn.f32 	%f304, %f303, %f301, 0fBD992D10;
	fma.rn.f32 	%f305, %f304, %f301, 0f3DD9EA6C;
	fma.rn.f32 	%f306, %f305, %f301, 0fBE117CB1;
	fma.rn.f32 	%f307, %f306, %f301, 0f3E4CBCE0;
	fma.rn.f32 	%f308, %f307, %f301, 0fBEAAAA7D;
	mul.f32 	%f309, %f301, %f308;
	fma.rn.f32 	%f310, %f309, %f300, %f300;
	neg.f32 	%f311, %f310;
	fma.rn.f32 	%f312, 0f3F6EE581, 0f3FD774EB, %f311;
	selp.f32 	%f313, %f312, %f310, %p71;
	selp.f32 	%f314, 0f3F6EE581, 0f3FEEE581, %p71;
	selp.f32 	%f315, %f310, %f311, %p71;
	mov.b32 	%r292, %f295;
	fma.rn.f32 	%f316, %f314, 0f3FD774EB, %f315;
	setp.lt.s32 	%p72, %r292, 0;
	selp.f32 	%f317, %f316, %f313, %p72;
	add.f32 	%f318, %f297, %f296;
	setp.eq.f32 	%p73, %f298, 0f00000000;
	selp.f32 	%f319, 0f40490FDB, 0f00000000, %p72;
	setp.eq.f32 	%p74, %f296, %f297;
	selp.f32 	%f320, 0f4016CBE4, 0f3F490FDB, %p72;
	selp.f32 	%f321, %f320, %f317, %p74;
	selp.f32 	%f322, %f319, %f321, %p73;
	abs.f32 	%f323, %f318;
	setp.nan.f32 	%p75, %f323, %f323;
	copysign.f32 	%f324, %f50, %f322;
	selp.f32 	%f325, %f318, %f324, %p75;
	cvta.to.global.u64 	%rd129, %rd220;
	mul.wide.u32 	%rd130, %r434, 8;
	add.s64 	%rd131, %rd129, %rd130;
	ld.global.f32 	%f326, [%rd131];
	sub.f32 	%f327, %f326, %f282;
	add.f32 	%f328, %f282, %f282;
	div.rn.f32 	%f329, %f41, %f328;
	div.rn.f32 	%f330, %f43, %f328;
	neg.f32 	%f331, %f43;
	div.rn.f32 	%f332, %f331, %f281;
	div.rn.f32 	%f333, %f41, %f281;
	ld.global.f32 	%f334, [%rd12+16];
	cvt.rzi.s32.f32 	%r293, %f334;
	shl.b32 	%r294, %r293, 1;
	cvt.s64.s32 	%rd132, %r294;
	shl.b32 	%r295, %r445, 2;
	cvt.s64.s32 	%rd133, %r295;
	add.s64 	%rd134, %rd132, %rd133;
	shl.b64 	%rd135, %rd134, 2;
	add.s64 	%rd136, %rd12, %rd135;
	ld.global.f32 	%f335, [%rd136+24];
	ld.global.f32 	%f336, [%rd136+28];
	ld.global.f32 	%f337, [%rd136+32];
	ld.global.f32 	%f338, [%rd136+36];
	mul.f32 	%f339, %f330, %f337;
	fma.rn.f32 	%f340, %f329, %f335, %f339;
	mul.f32 	%f341, %f330, %f338;
	fma.rn.f32 	%f342, %f329, %f336, %f341;
	mul.f32 	%f343, %f333, %f337;
	fma.rn.f32 	%f344, %f332, %f335, %f343;
	mul.f32 	%f345, %f333, %f338;
	fma.rn.f32 	%f346, %f332, %f336, %f345;
	mul.f32 	%f347, %f330, %f342;
	fma.rn.f32 	%f348, %f329, %f340, %f347;
	mul.f32 	%f349, %f333, %f342;
	fma.rn.f32 	%f350, %f332, %f340, %f349;
	mul.f32 	%f351, %f330, %f346;
	fma.rn.f32 	%f352, %f329, %f344, %f351;
	mul.f32 	%f353, %f333, %f346;
	fma.rn.f32 	%f354, %f332, %f344, %f353;
	cvta.to.global.u64 	%rd137, %rd224;
	ld.global.f32 	%f355, [%rd137];
	add.f32 	%f356, %f355, %f348;
	ld.global.f32 	%f357, [%rd137+4];
	add.f32 	%f358, %f357, %f350;
	ld.global.f32 	%f359, [%rd137+8];
	add.f32 	%f360, %f359, %f352;
	ld.global.f32 	%f361, [%rd137+12];
	add.f32 	%f362, %f354, %f361;
	mul.f32 	%f363, %f356, %f362;
	mul.f32 	%f364, %f358, %f360;
	sub.f32 	%f365, %f363, %f364;
	rcp.rn.f32 	%f366, %f365;
	mul.f32 	%f367, %f362, %f366;
	neg.f32 	%f368, %f358;
	mul.f32 	%f369, %f366, %f368;
	neg.f32 	%f370, %f360;
	mul.f32 	%f371, %f366, %f370;
	mul.f32 	%f372, %f356, %f366;
	mul.f32 	%f373, %f330, %f336;
	fma.rn.f32 	%f374, %f329, %f335, %f373;
	mul.f32 	%f375, %f333, %f336;
	fma.rn.f32 	%f376, %f332, %f335, %f375;
	fma.rn.f32 	%f377, %f329, %f337, %f341;
	fma.rn.f32 	%f378, %f332, %f337, %f345;
	mul.f32 	%f379, %f376, %f371;
	fma.rn.f32 	%f380, %f374, %f367, %f379;
	mul.f32 	%f381, %f376, %f372;
	fma.rn.f32 	%f382, %f374, %f369, %f381;
	mul.f32 	%f383, %f371, %f378;
	fma.rn.f32 	%f384, %f367, %f377, %f383;
	mul.f32 	%f385, %f372, %f378;
	fma.rn.f32 	%f386, %f369, %f377, %f385;
	mul.f32 	%f387, %f382, 0f00000000;
	fma.rn.f32 	%f388, %f327, %f380, %f387;
	mul.f32 	%f389, %f386, 0f00000000;
	fma.rn.f32 	%f390, %f327, %f384, %f389;
	add.f32 	%f391, %f40, %f388;
	st.global.f32 	[%rd29+24], %f391;
	add.f32 	%f392, %f42, %f390;
	st.global.f32 	[%rd29+28], %f392;
	mul.f32 	%f393, %f332, %f382;
	fma.rn.f32 	%f394, %f329, %f380, %f393;
	mul.f32 	%f395, %f333, %f382;
	fma.rn.f32 	%f396, %f330, %f380, %f395;
	mul.f32 	%f397, %f332, %f386;
	fma.rn.f32 	%f398, %f329, %f384, %f397;
	mul.f32 	%f399, %f333, %f386;
	fma.rn.f32 	%f400, %f330, %f384, %f399;
	mov.f32 	%f401, 0f3F800000;
	sub.f32 	%f402, %f401, %f394;
	sub.f32 	%f403, %f401, %f400;
	ld.global.f32 	%f404, [%rd136+24];
	ld.global.f32 	%f405, [%rd136+28];
	ld.global.f32 	%f406, [%rd136+32];
	ld.global.f32 	%f407, [%rd136+36];
	mul.f32 	%f408, %f404, %f402;
	mul.f32 	%f409, %f396, %f406;
	sub.f32 	%f410, %f408, %f409;
	mul.f32 	%f411, %f402, %f405;
	mul.f32 	%f412, %f396, %f407;
	sub.f32 	%f413, %f411, %f412;
	mul.f32 	%f414, %f403, %f406;
	mul.f32 	%f415, %f404, %f398;
	sub.f32 	%f416, %f414, %f415;
	mul.f32 	%f417, %f403, %f407;
	mul.f32 	%f418, %f398, %f405;
	sub.f32 	%f419, %f417, %f418;
	st.global.f32 	[%rd136+24], %f410;
	st.global.f32 	[%rd136+28], %f413;
	st.global.f32 	[%rd136+32], %f416;
	st.global.f32 	[%rd136+36], %f419;
	sqrt.rn.f32 	%f420, %f365;
	cvt.f64.f32 	%fd44, %f420;
	mul.f64 	%fd45, %fd44, 0d401921FB54442EEA;
	rcp.rn.f64 	%fd46, %fd45;
	cvt.rn.f32.f64 	%f54, %fd46;
	ld.global.f32 	%f421, [%rd131];
	sub.f32 	%f422, %f421, %f282;
	ld.global.f32 	%f423, [%rd131+4];
	sub.f32 	%f424, %f423, %f325;
	mul.f32 	%f425, %f422, %f422;
	mul.f32 	%f426, %f424, %f424;
	mul.f32 	%f427, %f372, %f426;
	fma.rn.f32 	%f428, %f367, %f425, %f427;
	mul.f32 	%f429, %f422, %f424;
	mul.f32 	%f430, %f358, %f366;
	sub.f32 	%f431, %f371, %f430;
	fma.rn.f32 	%f432, %f431, %f429, %f428;
	cvt.f64.f32 	%fd47, %f432;
	mul.f64 	%fd6, %fd47, 0dBFE0000000000000;
	fma.rn.f64 	%fd48, %fd6, 0d3FF71547652B82FE, 0d4338000000000000;
	{
	.reg .b32 %temp; 
	mov.b64 	{%r109, %temp}, %fd48;
	}
	mov.f64 	%fd49, 0dC338000000000000;
	add.rn.f64 	%fd50, %fd48, %fd49;
	fma.rn.f64 	%fd51, %fd50, 0dBFE62E42FEFA39EF, %fd6;
	fma.rn.f64 	%fd52, %fd50, 0dBC7ABC9E3B39803F, %fd51;
	fma.rn.f64 	%fd53, %fd52, 0d3E5ADE1569CE2BDF, 0d3E928AF3FCA213EA;
	fma.rn.f64 	%fd54, %fd53, %fd52, 0d3EC71DEE62401315;
	fma.rn.f64 	%fd55, %fd54, %fd52, 0d3EFA01997C89EB71;
	fma.rn.f64 	%fd56, %fd55, %fd52, 0d3F2A01A014761F65;
	fma.rn.f64 	%fd57, %fd56, %fd52, 0d3F56C16C1852B7AF;
	fma.rn.f64 	%fd58, %fd57, %fd52, 0d3F81111111122322;
	fma.rn.f64 	%fd59, %fd58, %fd52, 0d3FA55555555502A1;
	fma.rn.f64 	%fd60, %fd59, %fd52, 0d3FC5555555555511;
	fma.rn.f64 	%fd61, %fd60, %fd52, 0d3FE000000000000B;
	fma.rn.f64 	%fd62, %fd61, %fd52, 0d3FF0000000000000;
	fma.rn.f64 	%fd63, %fd62, %fd52, 0d3FF0000000000000;
	{
	.reg .b32 %temp; 
	mov.b64 	{%r110, %temp}, %fd63;
	}
	{
	.reg .b32 %temp; 
	mov.b64 	{%temp, %r111}, %fd63;
	}
	shl.b32 	%r296, %r109, 20;
	add.s32 	%r297, %r296, %r111;
	mov.b64 	%fd78, {%r110, %r297};
	{
	.reg .b32 %temp; 
	mov.b64 	{%temp, %r298}, %fd6;
	}
	mov.b32 	%f433, %r298;
	abs.f32 	%f55, %f433;
	setp.lt.f32 	%p76, %f55, 0f4086232B;
	@%p76 bra 	$L__BB0_80;
	setp.lt.f64 	%p77, %fd6, 0d0000000000000000;
	add.f64 	%fd64, %fd6, 0d7FF0000000000000;
	selp.f64 	%fd78, 0d0000000000000000, %fd64, %p77;
	setp.geu.f32 	%p78, %f55, 0f40874800;
	@%p78 bra 	$L__BB0_80;
	shr.u32 	%r299, %r109, 31;
	add.s32 	%r300, %r109, %r299;
	shr.s32 	%r301, %r300, 1;
	shl.b32 	%r302, %r301, 20;
	add.s32 	%r303, %r111, %r302;
	mov.b64 	%fd65, {%r110, %r303};
	sub.s32 	%r304, %r109, %r301;
	shl.b32 	%r305, %r304, 20;
	add.s32 	%r306, %r305, 1072693248;
	mov.b32 	%r307, 0;
	mov.b64 	%fd66, {%r307, %r306};
	mul.f64 	%fd78, %fd66, %fd65;
$L__BB0_80:
	cvt.f64.f32 	%fd67, %f54;
	mul.f64 	%fd68, %fd78, %fd67;
	cvt.rn.f32.f64 	%f434, %fd68;
	ld.global.f32 	%f435, [%rd12+12];
	mul.f32 	%f436, %f435, %f434;
	st.global.f32 	[%rd12+12], %f436;
	ld.global.f32 	%f437, [%rd12+16];
	cvt.rzi.s32.f32 	%r308, %f437;
	mul.lo.s32 	%r309, %r308, 6;
	cvt.s64.s32 	%rd138, %r309;
	add.s64 	%rd139, %rd138, %rd28;
	shl.b64 	%rd140, %rd139, 2;
	add.s64 	%rd141, %rd12, %rd140;
	ld.global.f32 	%f438, [%rd141+24];
	add.f32 	%f439, %f438, 0f3F800000;
	st.global.f32 	[%rd141+24], %f439;
	bra.uni 	$L__BB0_98;
$L__BB0_81:
	ld.param.u64 	%rd221, [_Z6updatePfiPiiPA2_fiiS_fffi_param_4];
	ld.global.f32 	%f56, [%rd12];
	ld.global.f32 	%f57, [%rd12+4];
	ld.global.f32 	%f440, [%rd12+8];
	cvta.to.global.u64 	%rd142, %rd221;
	mul.wide.u32 	%rd143, %r434, 8;
	add.s64 	%rd144, %rd142, %rd143;
	ld.global.f32 	%f58, [%rd144];
	ld.global.f32 	%f441, [%rd144+4];
	add.f32 	%f59, %f440, %f441;
	mul.f32 	%f442, %f59, 0f3F22F983;
	cvt.rni.s32.f32 	%r461, %f442;
	cvt.rn.f32.s32 	%f443, %r461;
	fma.rn.f32 	%f444, %f443, 0fBFC90FDA, %f59;
	fma.rn.f32 	%f445, %f443, 0fB3A22168, %f444;
	fma.rn.f32 	%f614, %f443, 0fA7C234C5, %f445;
	abs.f32 	%f61, %f59;
	setp.ltu.f32 	%p79, %f61, 0f47CE4780;
	mov.u32 	%r457, %r461;
	mov.f32 	%f613, %f614;
	@%p79 bra 	$L__BB0_89;
	setp.neu.f32 	%p80, %f61, 0f7F800000;
	@%p80 bra 	$L__BB0_84;
	mov.f32 	%f448, 0f00000000;
	mul.rn.f32 	%f613, %f59, %f448;
	mov.b32 	%r457, 0;
	bra.uni 	$L__BB0_89;
$L__BB0_84:
	mov.b32 	%r113, %f59;
	shl.b32 	%r311, %r113, 8;
	or.b32  	%r114, %r311, -2147483648;
	mov.b64 	%rd234, 0;
	mov.b32 	%r454, 0;
$L__BB0_85:
	.pragma "nounroll";
	mul.wide.u32 	%rd146, %r454, 4;
	mov.u64 	%rd147, __cudart_i2opi_f;
	add.s64 	%rd148, %rd147, %rd146;
	ld.global.nc.u32 	%r312, [%rd148];
	mad.wide.u32 	%rd149, %r312, %r114, %rd234;
	shr.u64 	%rd234, %rd149, 32;
	add.s64 	%rd150, %rd2, %rd146;
	st.local.u32 	[%rd150], %rd149;
	add.s32 	%r454, %r454, 1;
	setp.ne.s32 	%p81, %r454, 6;
	@%p81 bra 	$L__BB0_85;
	shr.u32 	%r313, %r113, 23;
	st.local.u32 	[%rd2+24], %rd234;
	and.b32  	%r117, %r313, 31;
	and.b32  	%r314, %r313, 224;
	add.s32 	%r315, %r314, -128;
	shr.u32 	%r316, %r315, 5;
	mul.wide.u32 	%rd151, %r316, 4;
	sub.s64 	%rd38, %rd2, %rd151;
	ld.local.u32 	%r455, [%rd38+24];
	ld.local.u32 	%r456, [%rd38+20];
	setp.eq.s32 	%p82, %r117, 0;
	@%p82 bra 	$L__BB0_88;
	shf.l.wrap.b32 	%r455, %r456, %r455, %r117;
	ld.local.u32 	%r317, [%rd38+16];
	shf.l.wrap.b32 	%r456, %r317, %r456, %r117;
$L__BB0_88:
	shr.u32 	%r318, %r455, 30;
	shf.l.wrap.b32 	%r319, %r456, %r455, 2;
	shl.b32 	%r320, %r456, 2;
	shr.u32 	%r321, %r319, 31;
	add.s32 	%r322, %r321, %r318;
	neg.s32 	%r323, %r322;
	setp.lt.s32 	%p83, %r113, 0;
	selp.b32 	%r457, %r323, %r322, %p83;
	xor.b32  	%r324, %r319, %r113;
	shr.s32 	%r325, %r319, 31;
	xor.b32  	%r326, %r325, %r319;
	xor.b32  	%r327, %r325, %r320;
	cvt.u64.u32 	%rd152, %r326;
	shl.b64 	%rd153, %rd152, 32;
	cvt.u64.u32 	%rd154, %r327;
	or.b64  	%rd155, %rd153, %rd154;
	cvt.rn.f64.s64 	%fd69, %rd155;
	mul.f64 	%fd70, %fd69, 0d3BF921FB54442D19;
	cvt.rn.f32.f64 	%f446, %fd70;
	neg.f32 	%f447, %f446;
	setp.lt.s32 	%p84, %r324, 0;
	selp.f32 	%f613, %f447, %f446, %p84;
$L__BB0_89:
	setp.ltu.f32 	%p85, %f61, 0f47CE4780;
	add.s32 	%r329, %r457, 1;
	mul.rn.f32 	%f449, %f613, %f613;
	and.b32  	%r330, %r457, 1;
	setp.eq.b32 	%p86, %r330, 1;
	selp.f32 	%f450, %f613, 0f3F800000, %p86;
	fma.rn.f32 	%f451, %f449, %f450, 0f00000000;
	fma.rn.f32 	%f452, %f449, 0f37CBAC00, 0fBAB607ED;
	selp.f32 	%f453, 0fB94D4153, %f452, %p86;
	selp.f32 	%f454, 0f3C0885E4, 0f3D2AAABB, %p86;
	fma.rn.f32 	%f455, %f453, %f449, %f454;
	selp.f32 	%f456, 0fBE2AAAA8, 0fBEFFFFFF, %p86;
	fma.rn.f32 	%f457, %f455, %f449, %f456;
	fma.rn.f32 	%f458, %f457, %f451, %f450;
	and.b32  	%r331, %r329, 2;
	setp.eq.s32 	%p87, %r331, 0;
	mov.f32 	%f459, 0f00000000;
	sub.f32 	%f460, %f459, %f458;
	selp.f32 	%f461, %f458, %f460, %p87;
	fma.rn.f32 	%f65, %f58, %f461, %f56;
	@%p85 bra 	$L__BB0_97;
	setp.neu.f32 	%p88, %f61, 0f7F800000;
	@%p88 bra 	$L__BB0_92;
	mov.f32 	%f464, 0f00000000;
	mul.rn.f32 	%f614, %f59, %f464;
	mov.b32 	%r461, 0;
	bra.uni 	$L__BB0_97;
$L__BB0_92:
	mov.b32 	%r126, %f59;
	shl.b32 	%r333, %r126, 8;
	or.b32  	%r127, %r333, -2147483648;
	mov.b64 	%rd235, 0;
	mov.b32 	%r458, 0;
$L__BB0_93:
	.pragma "nounroll";
	mul.wide.u32 	%rd157, %r458, 4;
	mov.u64 	%rd158, __cudart_i2opi_f;
	add.s64 	%rd159, %rd158, %rd157;
	ld.global.nc.u32 	%r334, [%rd159];
	mad.wide.u32 	%rd160, %r334, %r127, %rd235;
	shr.u64 	%rd235, %rd160, 32;
	add.s64 	%rd161, %rd1, %rd157;
	st.local.u32 	[%rd161], %rd160;
	add.s32 	%r458, %r458, 1;
	setp.ne.s32 	%p89, %r458, 6;
	@%p89 bra 	$L__BB0_93;
	shr.u32 	%r335, %r126, 23;
	st.local.u32 	[%rd1+24], %rd235;
	and.b32  	%r130, %r335, 31;
	and.b32  	%r336, %r335, 224;
	add.s32 	%r337, %r336, -128;
	shr.u32 	%r338, %r337, 5;
	mul.wide.u32 	%rd162, %r338, 4;
	sub.s64 	%rd41, %rd1, %rd162;
	ld.local.u32 	%r459, [%rd41+24];
	ld.local.u32 	%r460, [%rd41+20];
	setp.eq.s32 	%p90, %r130, 0;
	@%p90 bra 	$L__BB0_96;
	shf.l.wrap.b32 	%r459, %r460, %r459, %r130;
	ld.local.u32 	%r339, [%rd41+16];
	shf.l.wrap.b32 	%r460, %r339, %r460, %r130;
$L__BB0_96:
	shr.u32 	%r340, %r459, 30;
	shf.l.wrap.b32 	%r341, %r460, %r459, 2;
	shl.b32 	%r342, %r460, 2;
	shr.u32 	%r343, %r341, 31;
	add.s32 	%r344, %r343, %r340;
	neg.s32 	%r345, %r344;
	setp.lt.s32 	%p91, %r126, 0;
	selp.b32 	%r461, %r345, %r344, %p91;
	xor.b32  	%r346, %r341, %r126;
	shr.s32 	%r347, %r341, 31;
	xor.b32  	%r348, %r347, %r341;
	xor.b32  	%r349, %r347, %r342;
	cvt.u64.u32 	%rd163, %r348;
	shl.b64 	%rd164, %rd163, 32;
	cvt.u64.u32 	%rd165, %r349;
	or.b64  	%rd166, %rd164, %rd165;
	cvt.rn.f64.s64 	%fd71, %rd166;
	mul.f64 	%fd72, %fd71, 0d3BF921FB54442D19;
	cvt.rn.f32.f64 	%f462, %fd72;
	neg.f32 	%f463, %f462;
	setp.lt.s32 	%p92, %r346, 0;
	selp.f32 	%f614, %f463, %f462, %p92;
$L__BB0_97:
	ld.param.u64 	%rd225, [_Z6updatePfiPiiPA2_fiiS_fffi_param_7];
	mul.rn.f32 	%f465, %f614, %f614;
	and.b32  	%r351, %r461, 1;
	setp.eq.b32 	%p93, %r351, 1;
	selp.f32 	%f466, 0f3F800000, %f614, %p93;
	fma.rn.f32 	%f467, %f465, %f466, 0f00000000;
	fma.rn.f32 	%f468, %f465, 0f37CBAC00, 0fBAB607ED;
	selp.f32 	%f469, %f468, 0fB94D4153, %p93;
	selp.f32 	%f470, 0f3D2AAABB, 0f3C0885E4, %p93;
	fma.rn.f32 	%f471, %f469, %f465, %f470;
	selp.f32 	%f472, 0fBEFFFFFF, 0fBE2AAAA8, %p93;
	fma.rn.f32 	%f473, %f471, %f465, %f472;
	fma.rn.f32 	%f474, %f473, %f467, %f466;
	and.b32  	%r352, %r461, 2;
	setp.eq.s32 	%p94, %r352, 0;
	mov.f32 	%f475, 0f00000000;
	sub.f32 	%f476, %f475, %f474;
	selp.f32 	%f477, %f474, %f476, %p94;
	fma.rn.f32 	%f478, %f58, %f477, %f57;
	sub.f32 	%f479, %f65, %f56;
	sub.f32 	%f480, %f478, %f57;
	mul.f32 	%f481, %f480, %f480;
	fma.rn.f32 	%f482, %f479, %f479, %f481;
	sqrt.rn.f32 	%f483, %f482;
	add.f32 	%f484, %f483, %f483;
	div.rn.f32 	%f485, %f479, %f484;
	div.rn.f32 	%f486, %f480, %f484;
	neg.f32 	%f487, %f480;
	div.rn.f32 	%f488, %f487, %f482;
	div.rn.f32 	%f489, %f479, %f482;
	mul.f32 	%f490, %f485, %f489;
	mul.f32 	%f491, %f486, %f488;
	sub.f32 	%f492, %f490, %f491;
	rcp.rn.f32 	%f493, %f492;
	mul.f32 	%f494, %f489, %f493;
	neg.f32 	%f495, %f486;
	mul.f32 	%f496, %f493, %f495;
	neg.f32 	%f497, %f488;
	mul.f32 	%f498, %f493, %f497;
	mul.f32 	%f499, %f485, %f493;
	cvta.to.global.u64 	%rd167, %rd225;
	ld.global.f32 	%f500, [%rd167];
	ld.global.f32 	%f501, [%rd167+4];
	ld.global.f32 	%f502, [%rd167+8];
	ld.global.f32 	%f503, [%rd167+12];
	mul.f32 	%f504, %f502, %f496;
	fma.rn.f32 	%f505, %f500, %f494, %f504;
	mul.f32 	%f506, %f503, %f496;
	fma.rn.f32 	%f507, %f501, %f494, %f506;
	mul.f32 	%f508, %f502, %f499;
	fma.rn.f32 	%f509, %f500, %f498, %f508;
	mul.f32 	%f510, %f503, %f499;
	fma.rn.f32 	%f511, %f501, %f498, %f510;
	mul.f32 	%f512, %f496, %f507;
	fma.rn.f32 	%f513, %f494, %f505, %f512;
	mul.f32 	%f514, %f499, %f507;
	fma.rn.f32 	%f515, %f498, %f505, %f514;
	mul.f32 	%f516, %f496, %f511;
	fma.rn.f32 	%f517, %f494, %f509, %f516;
	mul.f32 	%f518, %f499, %f511;
	fma.rn.f32 	%f519, %f498, %f509, %f518;
	ld.global.f32 	%f520, [%rd12+20];
	cvt.rzi.s32.f32 	%r353, %f520;
	add.s32 	%r354, %r353, 1;
	cvt.rn.f32.s32 	%f521, %r354;
	st.global.f32 	[%rd12+20], %f521;
	shl.b32 	%r355, %r353, 1;
	mul.wide.s32 	%rd168, %r355, 4;
	add.s64 	%rd169, %rd12, %rd168;
	ld.global.f32 	%f522, [%rd12+16];
	cvt.rzi.s32.f32 	%r356, %f522;
	shl.b32 	%r357, %r356, 1;
	cvt.s64.s32 	%rd170, %r357;
	shl.b32 	%r358, %r353, 2;
	cvt.s64.s32 	%rd171, %r358;
	add.s64 	%rd172, %rd170, %rd171;
	shl.b64 	%rd173, %rd172, 2;
	add.s64 	%rd174, %rd12, %rd173;
	mul.lo.s32 	%r359, %r356, 6;
	cvt.s64.s32 	%rd175, %r359;
	cvt.s64.s32 	%rd176, %r353;
	add.s64 	%rd177, %rd175, %rd176;
	shl.b64 	%rd178, %rd177, 2;
	add.s64 	%rd179, %rd12, %rd178;
	st.global.f32 	[%rd169+24], %f65;
	st.global.f32 	[%rd169+28], %f478;
	st.global.f32 	[%rd174+24], %f513;
	st.global.f32 	[%rd174+28], %f515;
	st.global.f32 	[%rd174+32], %f517;
	st.global.f32 	[%rd174+36], %f519;
	mov.b32 	%r360, 1065353216;
	st.global.u32 	[%rd179+24], %r360;
$L__BB0_98:
	add.s32 	%r434, %r434, 1;
	setp.ne.s32 	%p95, %r434, %r143;
	@%p95 bra 	$L__BB0_38;
$L__BB0_99:
	ld.param.u32 	%r415, [_Z6updatePfiPiiPA2_fiiS_fffi_param_1];
	add.s32 	%r419, %r419, 1;
	setp.ne.s32 	%p114, %r419, %r415;
	@%p114 bra 	$L__BB0_3;
$L__BB0_100:
	ret;

}


// ===== COMPILED SASS (sm_100) =====

	.target	sm_100

	.elftype	@"ET_EXEC"


//--------------------- .note.nv.tkinfo           --------------------------
	.section	.note.nv.tkinfo,"",@"SHT_NOTE"
	.sectionflags	@"SHF_NOTE_NV_TKINFO"
	.tkinfo
        /*0018*/ 	.word	0x00000002
        /*0030*/ 	.string	""
        /*0030*/ 	.string	"ptxas"
        /*0030*/ 	.string	"Cuda compilation tools, release 13.0, V13.0.88"
        /*0030*/ 	.string	"Build cuda_13.0.r13.0/compiler.36424714_0"
        /*0030*/ 	.string	"-arch sm_100 -m 64 "



//--------------------- .note.nv.cuinfo           --------------------------
	.section	.note.nv.cuinfo,"",@"SHT_NOTE"
	.sectionflags	@"SHF_NOTE_NV_CUINFO"
        /*0018*/ 	.short	0x0002
        /*001a*/ 	.short	0x0064
        /*001c*/ 	.short	0x0082
	.zero		2


//--------------------- .nv.info                  --------------------------
	.section	.nv.info,"",@"SHT_CUDA_INFO"
	.align	4


	//----- nvinfo : EIATTR_REGCOUNT
	.align		4
        /*0000*/ 	.byte	0x04, 0x2f
        /*0002*/ 	.short	(.L_2 - .L_1)
	.align		4
.L_1:
        /*0004*/ 	.word	index@(_Z6updatePfiPiiPA2_fiiS_fffi)
        /*0008*/ 	.word	0x00000032


	//----- nvinfo : EIATTR_FRAME_SIZE
	.align		4
.L_2:
        /*000c*/ 	.byte	0x04, 0x11
        /*000e*/ 	.short	(.L_4 - .L_3)
	.align		4
.L_3:
        /*0010*/ 	.word	index@($__internal_3_$__cuda_sm3x_div_rn_noftz_f32_slowpath)
        /*0014*/ 	.word	0x00000020


	//----- nvinfo : EIATTR_FRAME_SIZE
	.align		4
.L_4:
        /*0018*/ 	.byte	0x04, 0x11
        /*001a*/ 	.short	(.L_6 - .L_5)
	.align		4
.L_5:
        /*001c*/ 	.word	index@($__internal_2_$__cuda_sm20_sqrt_rn_f32_slowpath)
        /*0020*/ 	.word	0x00000020


	//----- nvinfo : EIATTR_FRAME_SIZE
	.align		4
.L_6:
        /*0024*/ 	.byte	0x04, 0x11
        /*0026*/ 	.short	(.L_8 - .L_7)
	.align		4
.L_7:
        /*0028*/ 	.word	index@($__internal_1_$__cuda_sm20_rcp_rn_f32_slowpath)
        /*002c*/ 	.word	0x00000020


	//----- nvinfo : EIATTR_FRAME_SIZE
	.align		4
.L_8:
        /*0030*/ 	.byte	0x04, 0x11
        /*0032*/ 	.short	(.L_10 - .L_9)
	.align		4
.L_9:
        /*0034*/ 	.word	index@($__internal_0_$__cuda_sm20_dblrcp_rn_slowpath_v3)
        /*0038*/ 	.word	0x00000020


	//----- nvinfo : EIATTR_FRAME_SIZE
	.align		4
.L_10:
        /*003c*/ 	.byte	0x04, 0x11
        /*003e*/ 	.short	(.L_12 - .L_11)
	.align		4
.L_11:
        /*0040*/ 	.word	index@(_Z6updatePfiPiiPA2_fiiS_fffi)
        /*0044*/ 	.word	0x00000020


	//----- nvinfo : EIATTR_MIN_STACK_SIZE
	.align		4
.L_12:
        /*0048*/ 	.byte	0x04, 0x12
        /*004a*/ 	.short	(.L_14 - .L_13)
	.align		4
.L_13:
        /*004c*/ 	.word	index@(_Z6updatePfiPiiPA2_fiiS_fffi)
        /*0050*/ 	.word	0x00000020
.L_14:


//--------------------- .nv.compat                --------------------------
	.section	.nv.compat,"",@"SHT_CUDA_COMPAT_INFO"
	.align	4
        /*0000*/ 	.byte	0x02, 0x09, 0x00, 0x00, 0x02, 0x02, 0x01, 0x00, 0x02, 0x05, 0x05, 0x00, 0x03, 0x07, 0x01, 0x01
        /*0010*/ 	.byte	0x02, 0x03, 0x00, 0x00, 0x02, 0x06, 0x01, 0x00, 0x04, 0x0b, 0x08, 0x00, 0x01, 0x00, 0x00, 0x00
        /*0020*/ 	.byte	0x00, 0x00, 0x00, 0x00


//--------------------- .nv.info._Z6updatePfiPiiPA2_fiiS_fffi --------------------------
	.section	.nv.info._Z6updatePfiPiiPA2_fiiS_fffi,"",@"SHT_CUDA_INFO"
	.sectionflags	@""
	.align	4


	//----- nvinfo : EIATTR_CUDA_API_VERSION
	.align		4
        /*0000*/ 	.byte	0x04, 0x37
        /*0002*/ 	.short	(.L_16 - .L_15)
.L_15:
        /*0004*/ 	.word	0x00000082


	//----- nvinfo : EIATTR_KPARAM_INFO
	.align		4
.L_16:
        /*0008*/ 	.byte	0x04, 0x17
        /*000a*/ 	.short	(.L_18 - .L_17)
.L_17:
        /*000c*/ 	.word	0x00000000
        /*0010*/ 	.short	0x000b
        /*0012*/ 	.short	0x0044
        /*0014*/ 	.byte	0x00, 0xf0, 0x11, 0x00


	//----- nvinfo : EIATTR_KPARAM_INFO
	.align		4
.L_18:
        /*0018*/ 	.byte	0x04, 0x17
        /*001a*/ 	.short	(.L_20 - .L_19)
.L_19:
        /*001c*/ 	.word	0x00000000
        /*0020*/ 	.short	0x000a
        /*0022*/ 	.short	0x0040
        /*0024*/ 	.byte	0x00, 0xf0, 0x11, 0x00


	//----- nvinfo : EIATTR_KPARAM_INFO
	.align		4
.L_20:
        /*0028*/ 	.byte	0x04, 0x17
        /*002a*/ 	.short	(.L_22 - .L_21)
.L_21:
        /*002c*/ 	.word	0x00000000
        /*0030*/ 	.short	0x0009
        /*0032*/ 	.short	0x003c
        /*0034*/ 	.byte	0x00, 0xf0, 0x11, 0x00


	//----- nvinfo : EIATTR_KPARAM_INFO
	.align		4
.L_22:
        /*0038*/ 	.byte	0x04, 0x17
        /*003a*/ 	.short	(.L_24 - .L_23)
.L_23:
        /*003c*/ 	.word	0x00000000
        /*0040*/ 	.short	0x0008
        /*0042*/ 	.short	0x0038
        /*0044*/ 	.byte	0x00, 0xf0, 0x11, 0x00


	//----- nvinfo : EIATTR_KPARAM_INFO
	.align		4
.L_24:
        /*0048*/ 	.byte	0x04, 0x17
        /*004a*/ 	.short	(.L_26 - .L_25)
.L_25:
        /*004c*/ 	.word	0x00000000
        /*0050*/ 	.short	0x0007
        /*0052*/ 	.short	0x0030
        /*0054*/ 	.byte	0x00, 0xf5, 0x21, 0x00


	//----- nvinfo : EIATTR_KPARAM_INFO
	.align		4
.L_26:
        /*0058*/ 	.byte	0x04, 0x17
        /*005a*/ 	.short	(.L_28 - .L_27)
.L_27:
        /*005c*/ 	.word	0x00000000
        /*0060*/ 	.short	0x0006
        /*0062*/ 	.short	0x002c
        /*0064*/ 	.byte	0x00, 0xf0, 0x11, 0x00


	//----- nvinfo : EIATTR_KPARAM_INFO
	.align		4
.L_28:
        /*0068*/ 	.byte	0x04, 0x17
        /*006a*/ 	.short	(.L_30 - .L_29)
.L_29:
        /*006c*/ 	.word	0x00000000
        /*0070*/ 	.short	0x0005
        /*0072*/ 	.short	0x0028
        /*0074*/ 	.byte	0x00, 0xf0, 0x11, 0x00


	//----- nvinfo : EIATTR_KPARAM_INFO
	.align		4
.L_30:
        /*0078*/ 	.byte	0x04, 0x17
        /*007a*/ 	.short	(.L_32 - .L_31)
.L_31:
        /*007c*/ 	.word	0x00000000
        /*0080*/ 	.short	0x0004
        /*0082*/ 	.short	0x0020
        /*0084*/ 	.byte	0x00, 0xf5, 0x21, 0x00


	//----- nvinfo : EIATTR_KPARAM_INFO
	.align		4
.L_32:
        /*0088*/ 	.byte	0x04, 0x17
        /*008a*/ 	.short	(.L_34 - .L_33)
.L_33:
        /*008c*/ 	.word	0x00000000
        /*0090*/ 	.short	0x0003
        /*0092*/ 	.short	0x0018
        /*0094*/ 	.byte	0x00, 0xf0, 0x11, 0x00


	//----- nvinfo : EIATTR_KPARAM_INFO
	.align		4
.L_34:
        /*0098*/ 	.byte	0x04, 0x17
        /*009a*/ 	.short	(.L_36 - .L_35)
.L_35:
        /*009c*/ 	.word	0x00000000
        /*00a0*/ 	.short	0x0002
        /*00a2*/ 	.short	0x0010
        /*00a4*/ 	.byte	0x00, 0xf5, 0x21, 0x00


	//----- nvinfo : EIATTR_KPARAM_INFO
	.align		4
.L_36:
        /*00a8*/ 	.byte	0x04, 0x17
        /*00aa*/ 	.short	(.L_38 - .L_37)
.L_37:
        /*00ac*/ 	.word	0x00000000
        /*00b0*/ 	.short	0x0001
        /*00b2*/ 	.short	0x0008
        /*00b4*/ 	.byte	0x00, 0xf0, 0x11, 0x00


	//----- nvinfo : EIATTR_KPARAM_INFO
	.align		4
.L_38:
        /*00b8*/ 	.byte	0x04, 0x17
        /*00ba*/ 	.short	(.L_40 - .L_39)
.L_39:
        /*00bc*/ 	.word	0x00000000
        /*00c0*/ 	.short	0x0000
        /*00c2*/ 	.short	0x0000
        /*00c4*/ 	.byte	0x00, 0xf5, 0x21, 0x00


	//----- nvinfo : EIATTR_SPARSE_MMA_MASK
	.align		4
.L_40:
        /*00c8*/ 	.byte	0x03, 0x50
        /*00ca*/ 	.short	0x0000


	//----- nvinfo : EIATTR_MAXREG_COUNT
	.align		4
        /*00cc*/ 	.byte	0x03, 0x1b
        /*00ce*/ 	.short	0x00ff


	//----- nvinfo : EIATTR_MERCURY_ISA_VERSION
	.align		4
        /*00d0*/ 	.byte	0x03, 0x5f
        /*00d2*/ 	.short	0x0101


	//----- nvinfo : EIATTR_VRC_CTA_INIT_COUNT
	.align		4
        /*00d4*/ 	.byte	0x02, 0x4a
	.zero		1
	.zero		1


	//----- nvinfo : EIATTR_EXIT_INSTR_OFFSETS
	.align		4
        /*00d8*/ 	.byte	0x04, 0x1c
        /*00da*/ 	.short	(.L_42 - .L_41)


	//   ....[0]....
.L_41:
        /*00dc*/ 	.word	0x00000040


	//   ....[1]....
        /*00e0*/ 	.word	0x00000070


	//   ....[2]....
        /*00e4*/ 	.word	0x00000220


	//   ....[3]....
        /*00e8*/ 	.word	0x00007410


	//----- nvinfo : EIATTR_CRS_STACK_SIZE
	.align		4
.L_42:
        /*00ec*/ 	.byte	0x04, 0x1e
        /*00ee*/ 	.short	(.L_44 - .L_43)
.L_43:
        /*00f0*/ 	.word	0x00000000


	//----- nvinfo : EIATTR_CBANK_PARAM_SIZE
	.align		4
.L_44:
        /*00f4*/ 	.byte	0x03, 0x19
        /*00f6*/ 	.short	0x0048


	//----- nvinfo : EIATTR_PARAM_CBANK
	.align		4
        /*00f8*/ 	.byte	0x04, 0x0a
        /*00fa*/ 	.short	(.L_46 - .L_45)
	.align		4
.L_45:
        /*00fc*/ 	.word	index@(.nv.constant0._Z6updatePfiPiiPA2_fiiS_fffi)
        /*0100*/ 	.short	0x0380
        /*0102*/ 	.short	0x0048


	//----- nvinfo : EIATTR_SW_WAR
	.align		4
.L_46:
        /*0104*/ 	.byte	0x04, 0x36
        /*0106*/ 	.short	(.L_48 - .L_47)
.L_47:
        /*0108*/ 	.word	0x00000008
.L_48:


//--------------------- .nv.callgraph             --------------------------
	.section	.nv.callgraph,"",@"SHT_CUDA_CALLGRAPH"
	.align	4
	.sectionentsize	8
	.align		4
        /*0000*/ 	.word	0x00000000
	.align		4
        /*0004*/ 	.word	0xffffffff
	.align		4
        /*0008*/ 	.word	0x00000000
	.align		4
        /*000c*/ 	.word	0xfffffffe
	.align		4
        /*0010*/ 	.word	0x00000000
	.align		4
        /*0014*/ 	.word	0xfffffffd
	.align		4
        /*0018*/ 	.word	0x00000000
	.align		4
        /*001c*/ 	.word	0xfffffffc


//--------------------- .nv.constant4             --------------------------
	.section	.nv.constant4,"a",@progbits
	.align	8
	.align		8
.nv.constant4:
        /*0000*/ 	.dword	__cudart_i2opi_f


//--------------------- .text._Z6updatePfiPiiPA2_fiiS_fffi --------------------------
	.section	.text._Z6updatePfiPiiPA2_fiiS_fffi,"ax",@progbits
	.align	128
        .global         _Z6updatePfiPiiPA2_fiiS_fffi
        .type           _Z6updatePfiPiiPA2_fiiS_fffi,@function
        .size           _Z6updatePfiPiiPA2_fiiS_fffi,(.L_x_145 - _Z6updatePfiPiiPA2_fiiS_fffi)
        .other          _Z6updatePfiPiiPA2_fiiS_fffi,@"STO_CUDA_ENTRY STV_DEFAULT"
_Z6updatePfiPiiPA2_fiiS_fffi:
.text._Z6updatePfiPiiPA2_fiiS_fffi:
[----:B------:R-:W0:Y:S01]  /*0000*/  LDC R1, c[0x0][0x37c] ;  /* 0x0000df00ff017b82 */ /* 0x000e220000000800 */
[----:B------:R-:W1:Y:S01]  /*0010*/  LDCU UR4, c[0x0][0x3ac] ;  /* 0x00007580ff0477ac */ /* 0x000e620008000800 */
[----:B0-----:R-:W-:Y:S02]  /*0020*/  IADD3 R1, PT, PT, R1, -0x20, RZ ;  /* 0xffffffe001017810 */ /* 0x001fe40007ffe0ff */
[----:B-1----:R-:W-:-:S13]  /*0030*/  ISETP.NE.AND P0, PT, RZ, UR4, PT ;  /* 0x00000004ff007c0c */ /* 0x002fda000bf05270 */
[----:B------:R-:W-:Y:S05]  /*0040*/  @!P0 EXIT ;  /* 0x000000000000894d */ /* 0x000fea0003800000 */
[----:B------:R-:W0:Y:S02]  /*0050*/  LDC R0, c[0x0][0x388] ;  /* 0x0000e200ff007b82 */ /* 0x000e240000000800 */
[----:B0-----:R-:W-:-:S13]  /*0060*/  ISETP.GE.AND P0, PT, R0, 0x1, PT ;  /* 0x000000010000780c */ /* 0x001fda0003f06270 */
[----:B------:R-:W-:Y:S05]  /*0070*/  @!P0 EXIT ;  /* 0x000000000000894d */ /* 0x000fea0003800000 */
[----:B------:R-:W0:Y:S01]  /*0080*/  S2R R0, SR_CTAID.Y ;  /* 0x0000000000007919 */ /* 0x000e220000002600 */
[----:B------:R-:W1:Y:S01]  /*0090*/  LDCU UR4, c[0x0][0x364] ;  /* 0x00006c80ff0477ac */ /* 0x000e620008000800 */
[----:B------:R-:W2:Y:S01]  /*00a0*/  LDC R24, c[0x0][0x3c4] ;  /* 0x0000f100ff187b82 */ /* 0x000ea20000000800 */
[----:B------:R-:W0:Y:S01]  /*00b0*/  S2R R5, SR_CTAID.X ;  /* 0x0000000000057919 */ /* 0x000e220000002500 */
[----:B------:R-:W0:Y:S01]  /*00c0*/  LDCU UR5, c[0x0][0x370] ;  /* 0x00006e00ff0577ac */ /* 0x000e220008000800 */
[----:B------:R-:W1:Y:S01]  /*00d0*/  S2R R3, SR_TID.Y ;  /* 0x0000000000037919 */ /* 0x000e620000002200 */
[----:B------:R-:W3:Y:S04]  /*00e0*/  LDCU UR6, c[0x0][0x360] ;  /* 0x00006c00ff0677ac */ /* 0x000ee80008000800 */
[----:B------:R-:W4:Y:S01]  /*00f0*/  LDC.64 R26, c[0x0][0x390] ;  /* 0x0000e400ff1a7b82 */ /* 0x000f220000000a00 */
[----:B------:R-:W3:Y:S01]  /*0100*/  S2R R7, SR_TID.X ;  /* 0x0000000000077919 */ /* 0x000ee20000002100 */
[----:B0-----:R-:W-:-:S04]  /*0110*/  IMAD R0, R0, UR5, R5 ;  /* 0x0000000500007c24 */ /* 0x001fc8000f8e0205 */
[----:B-1----:R-:W-:Y:S01]  /*0120*/  IMAD R0, R0, UR4, R3 ;  /* 0x0000000400007c24 */ /* 0x002fe2000f8e0203 */
[----:B------:R-:W-:-:S03]  /*0130*/  UMOV UR4, URZ ;  /* 0x000000ff00047c82 */ /* 0x000fc60008000000 */
[----:B---3--:R-:W-:Y:S01]  /*0140*/  IMAD R5, R0, UR6, R7 ;  /* 0x0000000600057c24 */ /* 0x008fe2000f8e0207 */
[----:B------:R-:W0:Y:S03]  /*0150*/  LDCU.64 UR6, c[0x0][0x358] ;  /* 0x00006b00ff0677ac */ /* 0x000e260008000a00 */
[----:B--2---:R-:W-:-:S04]  /*0160*/  IMAD R0, R5, R24, RZ ;  /* 0x0000001805007224 */ /* 0x004fc800078e02ff */
[----:B------:R-:W-:-:S04]  /*0170*/  IMAD.SHL.U32 R3, R0, 0x2, RZ ;  /* 0x0000000200037824 */ /* 0x000fc800078e00ff */
[----:B----4-:R-:W-:-:S03]  /*0180*/  IMAD.WIDE R26, R3, 0x4, R26 ;  /* 0x00000004031a7825 */ /* 0x010fc600078e021a */
[----:B------:R-:W-:Y:S01]  /*0190*/  IADD3 R6, P0, PT, R26, 0x10, RZ ;  /* 0x000000101a067810 */ /* 0x000fe20007f1e0ff */
[----:B------:R-:W-:-:S03]  /*01a0*/  IMAD.WIDE R24, R24, 0x4, R26 ;  /* 0x0000000418187825 */ /* 0x000fc600078e021a */
[----:B0-----:R-:W-:-:S09]  /*01b0*/  IADD3.X R7, PT, PT, RZ, R27, RZ, P0, !PT ;  /* 0x0000001bff077210 */ /* 0x001fd200007fe4ff */
.L_x_120:
[----:B0-----:R-:W0:Y:S01]  /*01c0*/  LDC R0, c[0x0][0x388] ;  /* 0x0000e200ff007b82 */ /* 0x001e220000000800 */
[----:B-1----:R-:W1:Y:S01]  /*01d0*/  LDCU UR5, c[0x0][0x3a8] ;  /* 0x00007500ff0577ac */ /* 0x002e620008000800 */
[----:B0-----:R-:W-:Y:S01]  /*01e0*/  IMAD R11, R5, R0, UR4 ;  /* 0x00000004050b7e24 */ /* 0x001fe2000f8e0200 */
[----:B------:R-:W-:-:S04]  /*01f0*/  UIADD3 UR4, UPT, UPT, UR4, 0x1, URZ ;  /* 0x0000000104047890 */ /* 0x000fc8000fffe0ff */
[----:B-1----:R-:W-:Y:S02]  /*0200*/  ISETP.GE.AND P0, PT, R11, UR5, PT ;  /* 0x000000050b007c0c */ /* 0x002fe4000bf06270 */
[----:B------:R-:W-:-:S11]  /*0210*/  ISETP.NE.AND P5, PT, R0, UR4, PT ;  /* 0x0000000400007c0c */ /* 0x000fd6000bfa5270 */
[----:B------:R-:W-:Y:S05]  /*0220*/  @P0 EXIT ;  /* 0x000000000000094d */ /* 0x000fea0003800000 */
[----:B------:R-:W0:Y:S08]  /*0230*/  LDC.64 R2, c[0x0][0x380] ;  /* 0x0000e000ff027b82 */ /* 0x000e300000000a00 */
[----:B------:R-:W1:Y:S01]  /*0240*/  LDC.64 R22, c[0x0][0x380] ;  /* 0x0000e000ff167b82 */ /* 0x000e620000000a00 */
[----:B0-----:R-:W2:Y:S01]  /*0250*/  LDG.E R2, desc[UR6][R2.64+0x10] ;  /* 0x0000100602027981 */ /* 0x001ea2000c1e1900 */
[----:B------:R-:W-:Y:S01]  /*0260*/  IMAD.MOV.U32 R9, RZ, RZ, 0x7 ;  /* 0x00000007ff097424 */ /* 0x000fe200078e00ff */
[----:B--2---:R-:W0:Y:S03]  /*0270*/  F2I.TRUNC.NTZ R0, R2 ;  /* 0x0000000200007305 */ /* 0x004e26000020f100 */
[----:B0-----:R-:W-:-:S04]  /*0280*/  IMAD R0, R0, R9, 0x6 ;  /* 0x0000000600007424 */ /* 0x001fc800078e0209 */
[----:B------:R-:W-:-:S04]  /*0290*/  IMAD R9, R11, R0, RZ ;  /* 0x000000000b097224 */ /* 0x000fc800078e02ff */
[----:B-1----:R-:W-:-:S05]  /*02a0*/  IMAD.WIDE R22, R9, 0x4, R22 ;  /* 0x0000000409167825 */ /* 0x002fca00078e0216 */
[----:B------:R-:W2:Y:S01]  /*02b0*/  LDG.E R0, desc[UR6][R22.64+0x14] ;  /* 0x0000140616007981 */ /* 0x000ea2000c1e1900 */
[----:B------:R-:W-:Y:S01]  /*02c0*/  BSSY.RECONVERGENT B0, `(.L_x_0) ;  /* 0x0000713000007945 */ /* 0x000fe20003800200 */
[----:B--2---:R-:W0:Y:S02]  /*02d0*/  F2I.TRUNC.NTZ R16, R0 ;  /* 0x0000000000107305 */ /* 0x004e24000020f100 */
[----:B0-----:R-:W-:-:S13]  /*02e0*/  ISETP.NE.AND P0, PT, R16, RZ, PT ;  /* 0x000000ff1000720c */ /* 0x001fda0003f05270 */
[----:B------:R-:W-:Y:S05]  /*02f0*/  @P0 BRA `(.L_x_1) ;  /* 0x0000001000fc0947 */ /* 0x000fea0003800000 */
[----:B------:R-:W0:Y:S02]  /*0300*/  LDCU UR5, c[0x0][0x3ac] ;  /* 0x00007580ff0577ac */ /* 0x000e240008000800 */
[----:B0-----:R-:W-:-:S09]  /*0310*/  UISETP.GE.AND UP0, UPT, UR5, 0x1, UPT ;  /* 0x000000010500788c */ /* 0x001fd2000bf06270 */
[----:B------:R-:W-:Y:S05]  /*0320*/  BRA.U !UP0, `(.L_x_2) ;  /* 0x0000007108307547 */ /* 0x000fea000b800000 */
[----:B------:R-:W-:-:S07]  /*0330*/  HFMA2 R14, -RZ, RZ, 0, 0 ;  /* 0x00000000ff0e7431 */ /* 0x000fce00000001ff */
.L_x_23:
[----:B------:R-:W0:Y:S01]  /*0340*/  LDC.64 R2, c[0x0][0x3a0] ;  /* 0x0000e800ff027b82 */ /* 0x000e220000000a00 */
[----:B------:R-:W2:Y:S04]  /*0350*/  LDG.E R17, desc[UR6][R22.64+0x8] ;  /* 0x0000080616117981 */ /* 0x000ea8000c1e1900 */
[----:B------:R-:W5:Y:S04]  /*0360*/  LDG.E R9, desc[UR6][R22.64] ;  /* 0x0000000616097981 */ /* 0x000f68000c1e1900 */
[----:B------:R-:W5:Y:S01]  /*0370*/  LDG.E R15, desc[UR6][R22.64+0x4] ;  /* 0x00000406160f7981 */ /* 0x000f62000c1e1900 */
[----:B0-----:R-:W-:-:S05]  /*0380*/  IMAD.WIDE.U32 R2, R14, 0x8, R2 ;  /* 0x000000080e027825 */ /* 0x001fca00078e0002 */
[----:B------:R-:W2:Y:S01]  /*0390*/  LDG.E R0, desc[UR6][R2.64+0x4] ;  /* 0x0000040602007981 */ /* 0x000ea2000c1e1900 */
[----:B------:R-:W-:Y:S03]  /*03a0*/  BSSY.RECONVERGENT B1, `(.L_x_3) ;  /* 0x0000040000017945 */ /* 0x000fe60003800200 */
[----:B------:R0:W5:Y:S01]  /*03b0*/  LDG.E R16, desc[UR6][R2.64] ;  /* 0x0000000602107981 */ /* 0x000162000c1e1900 */
[----:B--2---:R-:W-:-:S04]  /*03c0*/  FADD R17, R17, R0 ;  /* 0x0000000011117221 */ /* 0x004fc80000000000 */
[----:B------:R-:W-:-:S06]  /*03d0*/  FMUL R0, R17, 0.63661974668502807617 ;  /* 0x3f22f98311007820 */ /* 0x000fcc0000400000 */
[----:B------:R-:W1:Y:S01]  /*03e0*/  F2I.NTZ R0, R0 ;  /* 0x0000000000007305 */ /* 0x000e620000203100 */
[----:B------:R-:W-:Y:S02]  /*03f0*/  FSETP.GE.AND P0, PT, |R17|, 105615, PT ;  /* 0x47ce47801100780b */ /* 0x000fe40003f06200 */
[----:B-1----:R-:W-:-:S05]  /*0400*/  I2FP.F32.S32 R12, R0 ;  /* 0x00000000000c7245 */ /* 0x002fca0000201400 */
[----:B------:R-:W-:-:S04]  /*0410*/  FFMA R11, R12, -1.5707962512969970703, R17 ;  /* 0xbfc90fda0c0b7823 */ /* 0x000fc80000000011 */
[----:B------:R-:W-:-:S04]  /*0420*/  FFMA R11, R12, -7.5497894158615963534e-08, R11 ;  /* 0xb3a221680c0b7823 */ /* 0x000fc8000000000b */
[----:B------:R-:W-:Y:S01]  /*0430*/  FFMA R12, R12, -5.3903029534742383927e-15, R11 ;  /* 0xa7c234c50c0c7823 */ /* 0x000fe2000000000b */
[----:B------:R-:W-:-:S04]  /*0440*/  IMAD.MOV.U32 R18, RZ, RZ, R0 ;  /* 0x000000ffff127224 */ /* 0x000fc800078e0000 */
[----:B0-----:R-:W-:Y:S01]  /*0450*/  MOV R2, R12 ;  /* 0x0000000c00027202 */ /* 0x001fe20000000f00 */
[----:B------:R-:W-:Y:S06]  /*0460*/  @!P0 BRA `(.L_x_4) ;  /* 0x0000000000cc8947 */ /* 0x000fec0003800000 */
[----:B------:R-:W-:-:S13]  /*0470*/  FSETP.NEU.AND P0, PT, |R17|, +INF , PT ;  /* 0x7f8000001100780b */ /* 0x000fda0003f0d200 */
[----:B------:R-:W-:Y:S01]  /*0480*/  @!P0 FMUL R2, RZ, R17 ;  /* 0x00000011ff028220 */ /* 0x000fe20000400000 */
[----:B------:R-:W-:Y:S01]  /*0490*/  @!P0 IMAD.MOV.U32 R0, RZ, RZ, RZ ;  /* 0x000000ffff008224 */ /* 0x000fe200078e00ff */
[----:B------:R-:W-:Y:S06]  /*04a0*/  @!P0 BRA `(.L_x_4) ;  /* 0x0000000000bc8947 */ /* 0x000fec0003800000 */
[----:B------:R-:W0:Y:S01]  /*04b0*/  LDC.64 R20, c[0x4][RZ] ;  /* 0x01000000ff147b82 */ /* 0x000e220000000a00 */
[----:B------:R-:W-:Y:S01]  /*04c0*/  SHF.L.U32 R0, R17, 0x8, RZ ;  /* 0x0000000811007819 */ /* 0x000fe200000006ff */
[----:B------:R-:W-:Y:S01]  /*04d0*/  IMAD.MOV.U32 R8, RZ, RZ, RZ ;  /* 0x000000ffff087224 */ /* 0x000fe200078e00ff */
[----:B------:R-:W-:Y:S01]  /*04e0*/  MOV R4, RZ ;  /* 0x000000ff00047202 */ /* 0x000fe20000000f00 */
[----:B------:R-:W-:Y:S01]  /*04f0*/  UMOV UR5, URZ ;  /* 0x000000ff00057c82 */ /* 0x000fe20008000000 */
[----:B------:R-:W-:-:S07]  /*0500*/  LOP3.LUT R19, R0, 0x80000000, RZ, 0xfc, !PT ;  /* 0x8000000000137812 */ /* 0x000fce00078efcff */
.L_x_5:
[----:B0-----:R-:W-:-:S06]  /*0510*/  IMAD.WIDE.U32 R2, R4, 0x4, R20 ;  /* 0x0000000404027825 */ /* 0x001fcc00078e0014 */
[----:B------:R-:W2:Y:S01]  /*0520*/  LDG.E.CONSTANT R2, desc[UR6][R2.64] ;  /* 0x0000000602027981 */ /* 0x000ea2000c1e9900 */
[C---:B-1----:R-:W-:Y:S01]  /*0530*/  IMAD R0, R4.reuse, 0x4, R1 ;  /* 0x0000000404007824 */ /* 0x042fe200078e0201 */
[----:B------:R-:W-:-:S04]  /*0540*/  IADD3 R4, PT, PT, R4, 0x1, RZ ;  /* 0x0000000104047810 */ /* 0x000fc80007ffe0ff */
[----:B------:R-:W-:Y:S01]  /*0550*/  ISETP.NE.AND P0, PT, R4, 0x6, PT ;  /* 0x000000060400780c */ /* 0x000fe20003f05270 */
[----:B--2---:R-:W-:-:S03]  /*0560*/  IMAD.WIDE.U32 R10, R2, R19, RZ ;  /* 0x00000013020a7225 */ /* 0x004fc600078e00ff */
[----:B------:R-:W-:-:S04]  /*0570*/  IADD3 R13, P1, PT, R10, R8, RZ ;  /* 0x000000080a0d7210 */ /* 0x000fc80007f3e0ff */
[----:B------:R-:W-:Y:S01]  /*0580*/  IADD3.X R8, PT, PT, R11, UR5, RZ, P1, !PT ;  /* 0x000000050b087c10 */ /* 0x000fe20008ffe4ff */
[----:B------:R1:W-:Y:S04]  /*0590*/  STL [R0], R13 ;  /* 0x0000000d00007387 */ /* 0x0003e80000100800 */
[----:B------:R-:W-:Y:S05]  /*05a0*/  @P0 BRA `(.L_x_5) ;  /* 0xfffffffc00d80947 */ /* 0x000fea000383ffff */
[----:B------:R-:W-:Y:S01]  /*05b0*/  SHF.R.U32.HI R4, RZ, 0x17, R17 ;  /* 0x00000017ff047819 */ /* 0x000fe20000011611 */
[----:B------:R0:W-:Y:S03]  /*05c0*/  STL [R1+0x18], R8 ;  /* 0x0000180801007387 */ /* 0x0001e60000100800 */
[C---:B-1----:R-:W-:Y:S02]  /*05d0*/  LOP3.LUT R0, R4.reuse, 0xe0, RZ, 0xc0, !PT ;  /* 0x000000e004007812 */ /* 0x042fe400078ec0ff */
[----:B------:R-:W-:-:S03]  /*05e0*/  LOP3.LUT P0, RZ, R4, 0x1f, RZ, 0xc0, !PT ;  /* 0x0000001f04ff7812 */ /* 0x000fc6000780c0ff */
[----:B------:R-:W-:-:S05]  /*05f0*/  VIADD R0, R0, 0xffffff80 ;  /* 0xffffff8000007836 */ /* 0x000fca0000000000 */
[----:B------:R-:W-:-:S05]  /*0600*/  SHF.R.U32.HI R0, RZ, 0x5, R0 ;  /* 0x00000005ff007819 */ /* 0x000fca0000011600 */
[----:B------:R-:W-:-:S05]  /*0610*/  IMAD R13, R0, -0x4, R1 ;  /* 0xfffffffc000d7824 */ /* 0x000fca00078e0201 */
[----:B------:R-:W2:Y:S04]  /*0620*/  LDL R0, [R13+0x18] ;  /* 0x000018000d007983 */ /* 0x000ea80000100800 */
[----:B------:R-:W2:Y:S04]  /*0630*/  LDL R3, [R13+0x14] ;  /* 0x000014000d037983 */ /* 0x000ea80000100800 */
[----:B------:R-:W3:Y:S01]  /*0640*/  @P0 LDL R2, [R13+0x10] ;  /* 0x000010000d020983 */ /* 0x000ee20000100800 */
[----:B------:R-:W-:Y:S01]  /*0650*/  LOP3.LUT R4, R4, 0x1f, RZ, 0xc0, !PT ;  /* 0x0000001f04047812 */ /* 0x000fe200078ec0ff */
[----:B------:R-:W-:Y:S01]  /*0660*/  UMOV UR8, 0x54442d19 ;  /* 0x54442d1900087882 */ /* 0x000fe20000000000 */
[----:B------:R-:W-:-:S02]  /*0670*/  UMOV UR9, 0x3bf921fb ;  /* 0x3bf921fb00097882 */ /* 0x000fc40000000000 */
[-C--:B--2---:R-:W-:Y:S02]  /*0680*/  @P0 SHF.L.W.U32.HI R0, R3, R4.reuse, R0 ;  /* 0x0000000403000219 */ /* 0x084fe40000010e00 */
[----:B---3--:R-:W-:Y:S02]  /*0690*/  @P0 SHF.L.W.U32.HI R3, R2, R4, R3 ;  /* 0x0000000402030219 */ /* 0x008fe40000010e03 */
[----:B------:R-:W-:Y:S02]  /*06a0*/  ISETP.GE.AND P0, PT, R17, RZ, PT ;  /* 0x000000ff1100720c */ /* 0x000fe40003f06270 */
[C---:B------:R-:W-:Y:S02]  /*06b0*/  SHF.L.W.U32.HI R2, R3.reuse, 0x2, R0 ;  /* 0x0000000203027819 */ /* 0x040fe40000010e00 */
[----:B------:R-:W-:Y:S02]  /*06c0*/  SHF.L.U32 R3, R3, 0x2, RZ ;  /* 0x0000000203037819 */ /* 0x000fe400000006ff */
[----:B------:R-:W-:-:S04]  /*06d0*/  SHF.R.S32.HI R4, RZ, 0x1f, R2 ;  /* 0x0000001fff047819 */ /* 0x000fc80000011402 */
[C---:B------:R-:W-:Y:S02]  /*06e0*/  LOP3.LUT R10, R4.reuse, R3, RZ, 0x3c, !PT ;  /* 0x00000003040a7212 */ /* 0x040fe400078e3cff */
[----:B------:R-:W-:Y:S02]  /*06f0*/  LOP3.LUT R11, R4, R2, RZ, 0x3c, !PT ;  /* 0x00000002040b7212 */ /* 0x000fe400078e3cff */
[----:B------:R-:W-:Y:S02]  /*0700*/  SHF.R.U32.HI R3, RZ, 0x1e, R0 ;  /* 0x0000001eff037819 */ /* 0x000fe40000011600 */
[C---:B------:R-:W-:Y:S02]  /*0710*/  LOP3.LUT R4, R2.reuse, R17, RZ, 0x3c, !PT ;  /* 0x0000001102047212 */ /* 0x040fe400078e3cff */
[----:B------:R-:W1:Y:S01]  /*0720*/  I2F.F64.S64 R10, R10 ;  /* 0x0000000a000a7312 */ /* 0x000e620000301c00 */
[----:B------:R-:W-:Y:S02]  /*0730*/  LEA.HI R0, R2, R3, RZ, 0x1 ;  /* 0x0000000302007211 */ /* 0x000fe400078f08ff */
[----:B------:R-:W-:-:S03]  /*0740*/  ISETP.GE.AND P1, PT, R4, RZ, PT ;  /* 0x000000ff0400720c */ /* 0x000fc60003f26270 */
[----:B------:R-:W-:-:S05]  /*0750*/  IMAD.MOV R2, RZ, RZ, -R0 ;  /* 0x000000ffff027224 */ /* 0x000fca00078e0a00 */
[----:B------:R-:W-:Y:S01]  /*0760*/  @!P0 MOV R0, R2 ;  /* 0x0000000200008202 */ /* 0x000fe20000000f00 */
[----:B-1----:R-:W-:-:S10]  /*0770*/  DMUL R20, R10, UR8 ;  /* 0x000000080a147c28 */ /* 0x002fd40008000000 */
[----:B------:R-:W1:Y:S02]  /*0780*/  F2F.F32.F64 R20, R20 ;  /* 0x0000001400147310 */ /* 0x000e640000301000 */
[----:B01----:R-:W-:-:S07]  /*0790*/  FSEL R2, -R20, R20, !P1 ;  /* 0x0000001414027208 */ /* 0x003fce0004800100 */
.L_x_4:
[----:B------:R-:W-:Y:S05]  /*07a0*/  BSYNC.RECONVERGENT B1 ;  /* 0x0000000000017941 */ /* 0x000fea0003800200 */
.L_x_3:
[----:B------:R-:W-:Y:S02]  /*07b0*/  HFMA2 R19, -RZ, RZ, 1.0078125, -8.98838043212890625e-05 ;  /* 0x3c0885e4ff137431 */ /* 0x000fe400000001ff */
[----:B------:R-:W-:Y:S02]  /*07c0*/  IMAD.MOV.U32 R11, RZ, RZ, 0x37cbac00 ;  /* 0x37cbac00ff0b7424 */ /* 0x000fe400078e00ff */
[----:B------:R-:W-:Y:S01]  /*07d0*/  FMUL R3, R2, R2 ;  /* 0x0000000202037220 */ /* 0x000fe20000400000 */
[C---:B------:R-:W-:Y:S01]  /*07e0*/  LOP3.LUT R8, R0.reuse, 0x1, RZ, 0xc0, !PT ;  /* 0x0000000100087812 */ /* 0x040fe200078ec0ff */
[----:B------:R-:W-:Y:S01]  /*07f0*/  VIADD R0, R0, 0x1 ;  /* 0x0000000100007836 */ /* 0x000fe20000000000 */
[----:B------:R-:W-:Y:S01]  /*0800*/  MOV R20, 0x3e2aaaa8 ;  /* 0x3e2aaaa800147802 */ /* 0x000fe20000000f00 */
[----:B------:R-:W-:Y:S01]  /*0810*/  FFMA R4, R3, R11, -0.0013887860113754868507 ;  /* 0xbab607ed03047423 */ /* 0x000fe2000000000b */
[----:B------:R-:W-:Y:S01]  /*0820*/  ISETP.NE.U32.AND P0, PT, R8, 0x1, PT ;  /* 0x000000010800780c */ /* 0x000fe20003f05070 */
[----:B------:R-:W-:Y:S01]  /*0830*/  BSSY.RECONVERGENT B1, `(.L_x_6) ;  /* 0x0000041000017945 */ /* 0x000fe20003800200 */
[----:B------:R-:W-:-:S02]  /*0840*/  LOP3.LUT P1, RZ, R0, 0x2, RZ, 0xc0, !PT ;  /* 0x0000000200ff7812 */ /* 0x000fc4000782c0ff */
[----:B------:R-:W-:Y:S02]  /*0850*/  FSEL R4, R4, -0.00019574658654164522886, P0 ;  /* 0xb94d415304047808 */ /* 0x000fe40000000000 */
[----:B------:R-:W-:Y:S02]  /*0860*/  FSEL R8, R19, 0.041666727513074874878, !P0 ;  /* 0x3d2aaabb13087808 */ /* 0x000fe40004000000 */
[----:B------:R-:W-:Y:S02]  /*0870*/  FSEL R0, R2, 1, !P0 ;  /* 0x3f80000002007808 */ /* 0x000fe40004000000 */
[----:B------:R-:W-:Y:S01]  /*0880*/  FSEL R21, -R20, -0.4999999701976776123, !P0 ;  /* 0xbeffffff14157808 */ /* 0x000fe20004000100 */
[----:B------:R-:W-:Y:S01]  /*0890*/  FFMA R4, R3, R4, R8 ;  /* 0x0000000403047223 */ /* 0x000fe20000000008 */
[----:B------:R-:W-:Y:S01]  /*08a0*/  FSETP.GE.AND P0, PT, |R17|, 105615, PT ;  /* 0x47ce47801100780b */ /* 0x000fe20003f06200 */
[C---:B------:R-:W-:Y:S02]  /*08b0*/  FFMA R13, R3.reuse, R0, RZ ;  /* 0x00000000030d7223 */ /* 0x040fe400000000ff */
[----:B------:R-:W-:-:S04]  /*08c0*/  FFMA R4, R3, R4, R21 ;  /* 0x0000000403047223 */ /* 0x000fc80000000015 */
[----:B------:R-:W-:-:S04]  /*08d0*/  FFMA R0, R13, R4, R0 ;  /* 0x000000040d007223 */ /* 0x000fc80000000000 */
[----:B------:R-:W-:-:S04]  /*08e0*/  @P1 FADD R0, RZ, -R0 ;  /* 0x80000000ff001221 */ /* 0x000fc80000000000 */
[----:B-----5:R-:W-:Y:S01]  /*08f0*/  FFMA R10, R16, R0, R9 ;  /* 0x00000000100a7223 */ /* 0x020fe20000000009 */
[----:B------:R-:W-:Y:S06]  /*0900*/  @!P0 BRA `(.L_x_7) ;  /* 0x0000000000cc8947 */ /* 0x000fec0003800000 */
[----:B------:R-:W-:-:S13]  /*0910*/  FSETP.NEU.AND P0, PT, |R17|, +INF , PT ;  /* 0x7f8000001100780b */ /* 0x000fda0003f0d200 */
[----:B------:R-:W-:Y:S01]  /*0920*/  @!P0 FMUL R12, RZ, R17 ;  /* 0x00000011ff0c8220 */ /* 0x000fe20000400000 */
[----:B------:R-:W-:Y:S01]  /*0930*/  @!P0 IMAD.MOV.U32 R18, RZ, RZ, RZ ;  /* 0x000000ffff128224 */ /* 0x000fe200078e00ff */
[----:B------:R-:W-:Y:S06]  /*0940*/  @!P0 BRA `(.L_x_7) ;  /* 0x0000000000bc8947 */ /* 0x000fec0003800000 */
[----:B------:R-:W-:Y:S01]  /*0950*/  SHF.L.U32 R2, R17, 0x8, RZ ;  /* 0x0000000811027819 */ /* 0x000fe200000006ff */
[----:B------:R-:W-:Y:S02]  /*0960*/  HFMA2 R0, -RZ, RZ, 0, 0 ;  /* 0x00000000ff007431 */ /* 0x000fe400000001ff */
[----:B------:R-:W-:Y:S01]  /*0970*/  IMAD.MOV.U32 R8, RZ, RZ, RZ ;  /* 0x000000ffff087224 */ /* 0x000fe200078e00ff */
[----:B------:R-:W-:Y:S01]  /*0980*/  UMOV UR5, URZ ;  /* 0x000000ff00057c82 */ /* 0x000fe20008000000 */
[----:B------:R-:W-:-:S07]  /*0990*/  LOP3.LUT R29, R2, 0x80000000, RZ, 0xfc, !PT ;  /* 0x80000000021d7812 */ /* 0x000fce00078efcff */
.L_x_8:
[----:B0-----:R-:W0:Y:S02]  /*09a0*/  LDC.64 R2, c[0x4][RZ] ;  /* 0x01000000ff027b82 */ /* 0x001e240000000a00 */
[----:B0-----:R-:W-:-:S06]  /*09b0*/  IMAD.WIDE.U32 R2, R0, 0x4, R2 ;  /* 0x0000000400027825 */ /* 0x001fcc00078e0002 */
[----:B------:R-:W2:Y:S01]  /*09c0*/  LDG.E.CONSTANT R2, desc[UR6][R2.64] ;  /* 0x0000000602027981 */ /* 0x000ea2000c1e9900 */
[C---:B------:R-:W-:Y:S01]  /*09d0*/  IMAD R4, R0.reuse, 0x4, R1 ;  /* 0x0000000400047824 */ /* 0x040fe200078e0201 */
[----:B------:R-:W-:-:S04]  /*09e0*/  IADD3 R0, PT, PT, R0, 0x1, RZ ;  /* 0x0000000100007810 */ /* 0x000fc80007ffe0ff */
[----:B------:R-:W-:Y:S01]  /*09f0*/  ISETP.NE.AND P0, PT, R0, 0x6, PT ;  /* 0x000000060000780c */ /* 0x000fe20003f05270 */
[----:B--2---:R-:W-:-:S03]  /*0a00*/  IMAD.WIDE.U32 R12, R2, R29, RZ ;  /* 0x0000001d020c7225 */ /* 0x004fc600078e00ff */
[----:B------:R-:W-:-:S04]  /*0a10*/  IADD3 R21, P1, PT, R12, R8, RZ ;  /* 0x000000080c157210 */ /* 0x000fc80007f3e0ff */
[----:B------:R-:W-:Y:S01]  /*0a20*/  IADD3.X R8, PT, PT, R13, UR5, RZ, P1, !PT ;  /* 0x000000050d087c10 */ /* 0x000fe20008ffe4ff */
[----:B------:R0:W-:Y:S04]  /*0a30*/  STL [R4], R21 ;  /* 0x0000001504007387 */ /* 0x0001e80000100800 */
[----:B------:R-:W-:Y:S05]  /*0a40*/  @P0 BRA `(.L_x_8) ;  /* 0xfffffffc00d40947 */ /* 0x000fea000383ffff */
[----:B0-----:R-:W-:Y:S01]  /*0a50*/  SHF.R.U32.HI R4, RZ, 0x17, R17 ;  /* 0x00000017ff047819 */ /* 0x001fe20000011611 */
[----:B------:R0:W-:Y:S03]  /*0a60*/  STL [R1+0x18], R8 ;  /* 0x0000180801007387 */ /* 0x0001e60000100800 */
[C---:B------:R-:W-:Y:S02]  /*0a70*/  LOP3.LUT R0, R4.reuse, 0xe0, RZ, 0xc0, !PT ;  /* 0x000000e004007812 */ /* 0x040fe400078ec0ff */
        /* <DEDUP_REMOVED lines=9> */
[----:B------:R-:W-:Y:S01]  /*0b10*/  UMOV UR9, 0x3bf921fb ;  /* 0x3bf921fb00097882 */ /* 0x000fe20000000000 */
[----:B------:R-:W-:-:S02]  /*0b20*/  ISETP.GE.AND P1, PT, R17, RZ, PT ;  /* 0x000000ff1100720c */ /* 0x000fc40003f26270 */
[-C--:B--2---:R-:W-:Y:S02]  /*0b30*/  @P0 SHF.L.W.U32.HI R0, R3, R4.reuse, R0 ;  /* 0x0000000403000219 */ /* 0x084fe40000010e00 */
[----:B---3--:R-:W-:-:S04]  /*0b40*/  @P0 SHF.L.W.U32.HI R3, R2, R4, R3 ;  /* 0x0000000402030219 */ /* 0x008fc80000010e03 */
[C---:B------:R-:W-:Y:S02]  /*0b50*/  SHF.L.W.U32.HI R2, R3.reuse, 0x2, R0 ;  /* 0x0000000203027819 */ /* 0x040fe40000010e00 */
[----:B------:R-:W-:Y:S02]  /*0b60*/  SHF.L.U32 R3, R3, 0x2, RZ ;  /* 0x0000000203037819 */ /* 0x000fe400000006ff */
[----:B------:R-:W-:Y:S02]  /*0b70*/  SHF.R.S32.HI R4, RZ, 0x1f, R2 ;  /* 0x0000001fff047819 */ /* 0x000fe40000011402 */
[----:B------:R-:W-:Y:S02]  /*0b80*/  LOP3.LUT R17, R2, R17, RZ, 0x3c, !PT ;  /* 0x0000001102117212 */ /* 0x000fe400078e3cff */
[C---:B------:R-:W-:Y:S02]  /*0b90*/  LOP3.LUT R12, R4.reuse, R3, RZ, 0x3c, !PT ;  /* 0x00000003040c7212 */ /* 0x040fe400078e3cff */
[----:B------:R-:W-:-:S02]  /*0ba0*/  LOP3.LUT R13, R4, R2, RZ, 0x3c, !PT ;  /* 0x00000002040d7212 */ /* 0x000fc400078e3cff */
[----:B------:R-:W-:Y:S02]  /*0bb0*/  SHF.R.U32.HI R3, RZ, 0x1e, R0 ;  /* 0x0000001eff037819 */ /* 0x000fe40000011600 */
[----:B------:R-:W-:Y:S02]  /*0bc0*/  ISETP.GE.AND P0, PT, R17, RZ, PT ;  /* 0x000000ff1100720c */ /* 0x000fe40003f06270 */
[----:B------:R-:W1:Y:S01]  /*0bd0*/  I2F.F64.S64 R12, R12 ;  /* 0x0000000c000c7312 */ /* 0x000e620000301c00 */
[----:B------:R-:W-:-:S05]  /*0be0*/  LEA.HI R18, R2, R3, RZ, 0x1 ;  /* 0x0000000302127211 */ /* 0x000fca00078f08ff */
[----:B------:R-:W-:-:S05]  /*0bf0*/  IMAD.MOV R0, RZ, RZ, -R18 ;  /* 0x000000ffff007224 */ /* 0x000fca00078e0a12 */
[----:B------:R-:W-:Y:S01]  /*0c00*/  @!P1 MOV R18, R0 ;  /* 0x0000000000129202 */ /* 0x000fe20000000f00 */
[----:B-1----:R-:W-:-:S10]  /*0c10*/  DMUL R28, R12, UR8 ;  /* 0x000000080c1c7c28 */ /* 0x002fd40008000000 */
[----:B------:R-:W1:Y:S02]  /*0c20*/  F2F.F32.F64 R28, R28 ;  /* 0x0000001c001c7310 */ /* 0x000e640000301000 */
[----:B01----:R-:W-:-:S07]  /*0c30*/  FSEL R12, -R28, R28, !P0 ;  /* 0x0000001c1c0c7208 */ /* 0x003fce0004000100 */
.L_x_7:
[----:B------:R-:W-:Y:S05]  /*0c40*/  BSYNC.RECONVERGENT B1 ;  /* 0x0000000000017941 */ /* 0x000fea0003800200 */
.L_x_6:
[----:B------:R-:W-:Y:S01]  /*0c50*/  FMUL R2, R12, R12 ;  /* 0x0000000c0c027220 */ /* 0x000fe20000400000 */
[C---:B------:R-:W-:Y:S01]  /*0c60*/  LOP3.LUT R0, R18.reuse, 0x1, RZ, 0xc0, !PT ;  /* 0x0000000112007812 */ /* 0x040fe200078ec0ff */
[----:B------:R-:W-:Y:S01]  /*0c70*/  FADD R9, -R9, R10 ;  /* 0x0000000a09097221 */ /* 0x000fe20000000100 */
[----:B------:R-:W-:Y:S01]  /*0c80*/  LOP3.LUT P1, RZ, R18, 0x2, RZ, 0xc0, !PT ;  /* 0x0000000212ff7812 */ /* 0x000fe2000782c0ff */
[----:B------:R-:W-:Y:S01]  /*0c90*/  FFMA R11, R2, R11, -0.0013887860113754868507 ;  /* 0xbab607ed020b7423 */ /* 0x000fe2000000000b */
[----:B------:R-:W-:Y:S01]  /*0ca0*/  ISETP.NE.U32.AND P0, PT, R0, 0x1, PT ;  /* 0x000000010000780c */ /* 0x000fe20003f05070 */
[----:B------:R-:W-:Y:S03]  /*0cb0*/  BSSY.RECONVERGENT B1, `(.L_x_9) ;  /* 0x000001a000017945 */ /* 0x000fe60003800200 */
[----:B------:R-:W-:Y:S02]  /*0cc0*/  FSEL R19, R19, 0.041666727513074874878, P0 ;  /* 0x3d2aaabb13137808 */ /* 0x000fe40000000000 */
[----:B------:R-:W-:-:S02]  /*0cd0*/  FSEL R11, R11, -0.00019574658654164522886, !P0 ;  /* 0xb94d41530b0b7808 */ /* 0x000fc40004000000 */
[----:B------:R-:W-:Y:S02]  /*0ce0*/  FSEL R0, R12, 1, P0 ;  /* 0x3f8000000c007808 */ /* 0x000fe40000000000 */
[----:B------:R-:W-:Y:S01]  /*0cf0*/  FSEL R20, -R20, -0.4999999701976776123, P0 ;  /* 0xbeffffff14147808 */ /* 0x000fe20000000100 */
[C---:B------:R-:W-:Y:S02]  /*0d00*/  FFMA R11, R2.reuse, R11, R19 ;  /* 0x0000000b020b7223 */ /* 0x040fe40000000013 */
[C---:B------:R-:W-:Y:S02]  /*0d10*/  FFMA R3, R2.reuse, R0, RZ ;  /* 0x0000000002037223 */ /* 0x040fe400000000ff */
[----:B------:R-:W-:-:S04]  /*0d20*/  FFMA R11, R2, R11, R20 ;  /* 0x0000000b020b7223 */ /* 0x000fc80000000014 */
[----:B------:R-:W-:-:S04]  /*0d30*/  FFMA R0, R3, R11, R0 ;  /* 0x0000000b03007223 */ /* 0x000fc80000000000 */
[----:B------:R-:W-:-:S04]  /*0d40*/  @P1 FADD R0, RZ, -R0 ;  /* 0x80000000ff001221 */ /* 0x000fc80000000000 */
[----:B------:R-:W-:-:S04]  /*0d50*/  FFMA R8, R16, R0, R15 ;  /* 0x0000000010087223 */ /* 0x000fc8000000000f */
[----:B------:R-:W-:-:S04]  /*0d60*/  FADD R3, -R15, R8 ;  /* 0x000000080f037221 */ /* 0x000fc80000000100 */
[----:B------:R-:W-:-:S04]  /*0d70*/  FMUL R0, R3, R3 ;  /* 0x0000000303007220 */ /* 0x000fc80000400000 */
[----:B------:R-:W-:-:S04]  /*0d80*/  FFMA R0, R9, R9, R0 ;  /* 0x0000000909007223 */ /* 0x000fc80000000000 */
[----:B------:R-:W-:Y:S01]  /*0d90*/  VIADD R2, R0, 0xf3000000 ;  /* 0xf300000000027836 */ /* 0x000fe20000000000 */
[----:B------:R0:W1:Y:S04]  /*0da0*/  MUFU.RSQ R13, R0 ;  /* 0x00000000000d7308 */ /* 0x0000680000001400 */
[----:B------:R-:W-:-:S13]  /*0db0*/  ISETP.GT.U32.AND P0, PT, R2, 0x727fffff, PT ;  /* 0x727fffff0200780c */ /* 0x000fda0003f04070 */
[----:B01----:R-:W-:Y:S05]  /*0dc0*/  @!P0 BRA `(.L_x_10) ;  /* 0x0000000000108947 */ /* 0x003fea0003800000 */
[----:B------:R-:W-:Y:S02]  /*0dd0*/  MOV R34, R0 ;  /* 0x0000000000227202 */ /* 0x000fe40000000f00 */
[----:B------:R-:W-:-:S07]  /*0de0*/  MOV R2, 0xe00 ;  /* 0x00000e0000027802 */ /* 0x000fce0000000f00 */
[----:B------:R-:W-:Y:S05]  /*0df0*/  CALL.REL.NOINC `($__internal_2_$__cuda_sm20_sqrt_rn_f32_slowpath) ;  /* 0x0000006c00047944 */ /* 0x000fea0003c00000 */
[----:B------:R-:W-:Y:S05]  /*0e00*/  BRA `(.L_x_11) ;  /* 0x0000000000107947 */ /* 0x000fea0003800000 */
.L_x_10:
[----:B------:R-:W-:Y:S01]  /*0e10*/  FMUL.FTZ R11, R0, R13 ;  /* 0x0000000d000b7220 */ /* 0x000fe20000410000 */
[----:B------:R-:W-:-:S03]  /*0e20*/  FMUL.FTZ R2, R13, 0.5 ;  /* 0x3f0000000d027820 */ /* 0x000fc60000410000 */
[----:B------:R-:W-:-:S04]  /*0e30*/  FFMA R42, -R11, R11, R0 ;  /* 0x0000000b0b2a7223 */ /* 0x000fc80000000100 */
[----:B------:R-:W-:-:S07]  /*0e40*/  FFMA R42, R42, R2, R11 ;  /* 0x000000022a2a7223 */ /* 0x000fce000000000b */
.L_x_11:
[----:B------:R-:W-:Y:S05]  /*0e50*/  BSYNC.RECONVERGENT B1 ;  /* 0x0000000000017941 */ /* 0x000fea0003800200 */
.L_x_9:
[----:B------:R-:W-:Y:S01]  /*0e60*/  FADD R16, R42, R42 ;  /* 0x0000002a2a107221 */ /* 0x000fe20000000000 */
[----:B------:R-:W-:Y:S03]  /*0e70*/  BSSY.RECONVERGENT B3, `(.L_x_12) ;  /* 0x000000e000037945 */ /* 0x000fe60003800200 */
[----:B------:R-:W0:Y:S08]  /*0e80*/  MUFU.RCP R11, R16 ;  /* 0x00000010000b7308 */ /* 0x000e300000001000 */
[----:B------:R-:W1:Y:S01]  /*0e90*/  FCHK P0, R9, R16 ;  /* 0x0000001009007302 */ /* 0x000e620000000000 */
[----:B0-----:R-:W-:-:S04]  /*0ea0*/  FFMA R2, -R16, R11, 1 ;  /* 0x3f80000010027423 */ /* 0x001fc8000000010b */
[----:B------:R-:W-:-:S04]  /*0eb0*/  FFMA R2, R11, R2, R11 ;  /* 0x000000020b027223 */ /* 0x000fc8000000000b */
[----:B------:R-:W-:-:S04]  /*0ec0*/  FFMA R13, R9, R2, RZ ;  /* 0x00000002090d7223 */ /* 0x000fc800000000ff */
[----:B------:R-:W-:-:S04]  /*0ed0*/  FFMA R4, -R16, R13, R9 ;  /* 0x0000000d10047223 */ /* 0x000fc80000000109 */
[----:B------:R-:W-:Y:S01]  /*0ee0*/  FFMA R13, R2, R4, R13 ;  /* 0x00000004020d7223 */ /* 0x000fe2000000000d */
[----:B-1----:R-:W-:Y:S06]  /*0ef0*/  @!P0 BRA `(.L_x_13) ;  /* 0x0000000000148947 */ /* 0x002fec0003800000 */
[----:B------:R-:W-:Y:S01]  /*0f00*/  IMAD.MOV.U32 R2, RZ, RZ, R9 ;  /* 0x000000ffff027224 */ /* 0x000fe200078e0009 */
[----:B------:R-:W-:Y:S02]  /*0f10*/  MOV R45, R16 ;  /* 0x00000010002d7202 */ /* 0x000fe40000000f00 */
[----:B------:R-:W-:-:S07]  /*0f20*/  MOV R4, 0xf40 ;  /* 0x00000f4000047802 */ /* 0x000fce0000000f00 */
[----:B------:R-:W-:Y:S05]  /*0f30*/  CALL.REL.NOINC `($__internal_3_$__cuda_sm3x_div_rn_noftz_f32_slowpath) ;  /* 0x0000006c000c7944 */ /* 0x000fea0003c00000 */
[----:B------:R-:W-:-:S07]  /*0f40*/  IMAD.MOV.U32 R13, RZ, RZ, R2 ;  /* 0x000000ffff0d7224 */ /* 0x000fce00078e0002 */
.L_x_13:
[----:B------:R-:W-:Y:S05]  /*0f50*/  BSYNC.RECONVERGENT B3 ;  /* 0x0000000000037941 */ /* 0x000fea0003800200 */
.L_x_12:
[----:B------:R-:W0:Y:S01]  /*0f60*/  MUFU.RCP R11, R16 ;  /* 0x00000010000b7308 */ /* 0x000e220000001000 */
[----:B------:R-:W-:Y:S07]  /*0f70*/  BSSY.RECONVERGENT B3, `(.L_x_14) ;  /* 0x000000d000037945 */ /* 0x000fee0003800200 */
[----:B------:R-:W1:Y:S01]  /*0f80*/  FCHK P0, R3, R16 ;  /* 0x0000001003007302 */ /* 0x000e620000000000 */
[----:B0-----:R-:W-:-:S04]  /*0f90*/  FFMA R2, -R16, R11, 1 ;  /* 0x3f80000010027423 */ /* 0x001fc8000000010b */
[----:B------:R-:W-:-:S04]  /*0fa0*/  FFMA R15, R11, R2, R11 ;  /* 0x000000020b0f7223 */ /* 0x000fc8000000000b */
[----:B------:R-:W-:-:S04]  /*0fb0*/  FFMA R12, R3, R15, RZ ;  /* 0x0000000f030c7223 */ /* 0x000fc800000000ff */
[----:B------:R-:W-:-:S04]  /*0fc0*/  FFMA R11, -R16, R12, R3 ;  /* 0x0000000c100b7223 */ /* 0x000fc80000000103 */
[----:B------:R-:W-:Y:S01]  /*0fd0*/  FFMA R12, R15, R11, R12 ;  /* 0x0000000b0f0c7223 */ /* 0x000fe2000000000c */
[----:B-1----:R-:W-:Y:S06]  /*0fe0*/  @!P0 BRA `(.L_x_15) ;  /* 0x0000000000148947 */ /* 0x002fec0003800000 */
[----:B------:R-:W-:Y:S01]  /*0ff0*/  MOV R45, R16 ;  /* 0x00000010002d7202 */ /* 0x000fe20000000f00 */
[----:B------:R-:W-:Y:S01]  /*1000*/  IMAD.MOV.U32 R2, RZ, RZ, R3 ;  /* 0x000000ffff027224 */ /* 0x000fe200078e0003 */
[----:B------:R-:W-:-:S07]  /*1010*/  MOV R4, 0x1030 ;  /* 0x0000103000047802 */ /* 0x000fce0000000f00 */
[----:B------:R-:W-:Y:S05]  /*1020*/  CALL.REL.NOINC `($__internal_3_$__cuda_sm3x_div_rn_noftz_f32_slowpath) ;  /* 0x0000006800d07944 */ /* 0x000fea0003c00000 */
[----:B------:R-:W-:-:S07]  /*1030*/  MOV R12, R2 ;  /* 0x00000002000c7202 */ /* 0x000fce0000000f00 */
.L_x_15:
[----:B------:R-:W-:Y:S05]  /*1040*/  BSYNC.RECONVERGENT B3 ;  /* 0x0000000000037941 */ /* 0x000fea0003800200 */
.L_x_14:
[----:B------:R-:W0:Y:S01]  /*1050*/  MUFU.RCP R11, R0 ;  /* 0x00000000000b7308 */ /* 0x000e220000001000 */
[----:B------:R-:W-:Y:S07]  /*1060*/  BSSY.RECONVERGENT B3, `(.L_x_16) ;  /* 0x000000d000037945 */ /* 0x000fee0003800200 */
[----:B------:R-:W1:Y:S01]  /*1070*/  FCHK P0, -R3, R0 ;  /* 0x0000000003007302 */ /* 0x000e620000000100 */
[----:B0-----:R-:W-:-:S04]  /*1080*/  FFMA R2, -R0, R11, 1 ;  /* 0x3f80000000027423 */ /* 0x001fc8000000010b */
[----:B------:R-:W-:-:S04]  /*1090*/  FFMA R2, R11, R2, R11 ;  /* 0x000000020b027223 */ /* 0x000fc8000000000b */
[----:B------:R-:W-:-:S04]  /*10a0*/  FFMA R11, -R3, R2, RZ ;  /* 0x00000002030b7223 */ /* 0x000fc800000001ff */
[----:B------:R-:W-:-:S04]  /*10b0*/  FFMA R4, -R0, R11, -R3 ;  /* 0x0000000b00047223 */ /* 0x000fc80000000903 */
[----:B------:R-:W-:Y:S01]  /*10c0*/  FFMA R11, R2, R4, R11 ;  /* 0x00000004020b7223 */ /* 0x000fe2000000000b */
[----:B-1----:R-:W-:Y:S06]  /*10d0*/  @!P0 BRA `(.L_x_17) ;  /* 0x0000000000148947 */ /* 0x002fec0003800000 */
[----:B------:R-:W-:Y:S01]  /*10e0*/  FADD R2, -R3, -RZ ;  /* 0x800000ff03027221 */ /* 0x000fe20000000100 */
[----:B------:R-:W-:Y:S01]  /*10f0*/  IMAD.MOV.U32 R45, RZ, RZ, R0 ;  /* 0x000000ffff2d7224 */ /* 0x000fe200078e0000 */
[----:B------:R-:W-:-:S07]  /*1100*/  MOV R4, 0x1120 ;  /* 0x0000112000047802 */ /* 0x000fce0000000f00 */
[----:B------:R-:W-:Y:S05]  /*1110*/  CALL.REL.NOINC `($__internal_3_$__cuda_sm3x_div_rn_noftz_f32_slowpath) ;  /* 0x0000006800947944 */ /* 0x000fea0003c00000 */
[----:B------:R-:W-:-:S07]  /*1120*/  MOV R11, R2 ;  /* 0x00000002000b7202 */ /* 0x000fce0000000f00 */
.L_x_17:
[----:B------:R-:W-:Y:S05]  /*1130*/  BSYNC.RECONVERGENT B3 ;  /* 0x0000000000037941 */ /* 0x000fea0003800200 */
.L_x_16:
        /* <DEDUP_REMOVED lines=14> */
.L_x_19:
[----:B------:R-:W-:Y:S05]  /*1220*/  BSYNC.RECONVERGENT B3 ;  /* 0x0000000000037941 */ /* 0x000fea0003800200 */
.L_x_18:
[----:B------:R-:W-:Y:S01]  /*1230*/  FMUL R3, R11, R12 ;  /* 0x0000000c0b037220 */ /* 0x000fe20000400000 */
[----:B------:R-:W-:Y:S03]  /*1240*/  BSSY.RECONVERGENT B1, `(.L_x_20) ;  /* 0x000000e000017945 */ /* 0x000fe60003800200 */
[----:B------:R-:W-:-:S05]  /*1250*/  FFMA R34, R16, R13, -R3 ;  /* 0x0000000d10227223 */ /* 0x000fca0000000803 */
[----:B------:R-:W-:-:S04]  /*1260*/  IADD3 R0, PT, PT, R34, 0x1800000, RZ ;  /* 0x0180000022007810 */ /* 0x000fc80007ffe0ff */
[----:B------:R-:W-:-:S04]  /*1270*/  LOP3.LUT R0, R0, 0x7f800000, RZ, 0xc0, !PT ;  /* 0x7f80000000007812 */ /* 0x000fc800078ec0ff */
[----:B------:R-:W-:-:S13]  /*1280*/  ISETP.GT.U32.AND P0, PT, R0, 0x1ffffff, PT ;  /* 0x01ffffff0000780c */ /* 0x000fda0003f04070 */
[----:B------:R-:W-:Y:S05]  /*1290*/  @P0 BRA `(.L_x_21) ;  /* 0x0000000000100947 */ /* 0x000fea0003800000 */
[----:B------:R-:W-:-:S07]  /*12a0*/  MOV R4, 0x12c0 ;  /* 0x000012c000047802 */ /* 0x000fce0000000f00 */
[----:B------:R-:W-:Y:S05]  /*12b0*/  CALL.REL.NOINC `($__internal_1_$__cuda_sm20_rcp_rn_f32_slowpath) ;  /* 0x0000006400007944 */ /* 0x000fea0003c00000 */
[----:B------:R-:W-:Y:S01]  /*12c0*/  IMAD.MOV.U32 R4, RZ, RZ, R2 ;  /* 0x000000ffff047224 */ /* 0x000fe200078e0002 */
[----:B------:R-:W-:Y:S06]  /*12d0*/  BRA `(.L_x_22) ;  /* 0x0000000000107947 */ /* 0x000fec0003800000 */
.L_x_21:
[----:B------:R-:W0:Y:S02]  /*12e0*/  MUFU.RCP R4, R34 ;  /* 0x0000002200047308 */ /* 0x000e240000001000 */
[----:B0-----:R-:W-:-:S04]  /*12f0*/  FFMA R0, R34, R4, -1 ;  /* 0xbf80000022007423 */ /* 0x001fc80000000004 */
[----:B------:R-:W-:-:S04]  /*1300*/  FADD.FTZ R3, -R0, -RZ ;  /* 0x800000ff00037221 */ /* 0x000fc80000010100 */
[----:B------:R-:W-:-:S07]  /*1310*/  FFMA R4, R4, R3, R4 ;  /* 0x0000000304047223 */ /* 0x000fce0000000004 */
.L_x_22:
[----:B------:R-:W-:Y:S05]  /*1320*/  BSYNC.RECONVERGENT B1 ;  /* 0x0000000000017941 */ /* 0x000fea0003800200 */
.L_x_20:
[----:B------:R-:W0:Y:S01]  /*1330*/  LDC.64 R2, c[0x0][0x3b0] ;  /* 0x0000ec00ff027b82 */ /* 0x000e220000000a00 */
[----:B------:R-:W2:Y:S04]  /*1340*/  LDG.E R20, desc[UR6][R22.64+0x10] ;  /* 0x0000100616147981 */ /* 0x000ea8000c1e1900 */
[----:B------:R-:W3:Y:S01]  /*1350*/  LDG.E R0, desc[UR6][R22.64+0x14] ;  /* 0x0000140616007981 */ /* 0x000ee2000c1e1900 */
[C---:B------:R-:W-:Y:S01]  /*1360*/  FMUL R12, R4.reuse, -R12 ;  /* 0x8000000c040c7220 */ /* 0x040fe20000400000 */
[C---:B------:R-:W-:Y:S01]  /*1370*/  FMUL R13, R4.reuse, R13 ;  /* 0x0000000d040d7220 */ /* 0x040fe20000400000 */
[C---:B------:R-:W-:Y:S01]  /*1380*/  FMUL R16, R4.reuse, R16 ;  /* 0x0000001004107220 */ /* 0x040fe20000400000 */
[----:B------:R-:W1:Y:S01]  /*1390*/  LDCU UR5, c[0x0][0x3ac] ;  /* 0x00007580ff0577ac */ /* 0x000e620008000800 */
[----:B0-----:R-:W4:Y:S04]  /*13a0*/  LDG.E R18, desc[UR6][R2.64+0xc] ;  /* 0x00000c0602127981 */ /* 0x001f28000c1e1900 */
[----:B------:R-:W5:Y:S04]  /*13b0*/  LDG.E R17, desc[UR6][R2.64+0x8] ;  /* 0x0000080602117981 */ /* 0x000f68000c1e1900 */
[----:B------:R-:W5:Y:S04]  /*13c0*/  LDG.E R15, desc[UR6][R2.64+0x4] ;  /* 0x00000406020f7981 */ /* 0x000f68000c1e1900 */
[----:B------:R-:W5:Y:S01]  /*13d0*/  LDG.E R9, desc[UR6][R2.64] ;  /* 0x0000000602097981 */ /* 0x000f62000c1e1900 */
[----:B------:R-:W-:Y:S01]  /*13e0*/  FMUL R4, R4, -R11 ;  /* 0x8000000b04047220 */ /* 0x000fe20000400000 */
[----:B------:R-:W-:Y:S01]  /*13f0*/  VIADD R14, R14, 0x1 ;  /* 0x000000010e0e7836 */ /* 0x000fe20000000000 */
[----:B--2---:R-:W0:Y:S08]  /*1400*/  F2I.TRUNC.NTZ R20, R20 ;  /* 0x0000001400147305 */ /* 0x004e30000020f100 */
[----:B---3--:R-:W2:Y:S01]  /*1410*/  F2I.TRUNC.NTZ R0, R0 ;  /* 0x0000000000007305 */ /* 0x008ea2000020f100 */
[CC--:B----4-:R-:W-:Y:S01]  /*1420*/  FMUL R11, R12.reuse, R18.reuse ;  /* 0x000000120c0b7220 */ /* 0x0d0fe20000400000 */
[C---:B------:R-:W-:Y:S01]  /*1430*/  FMUL R19, R13.reuse, R18 ;  /* 0x000000120d137220 */ /* 0x040fe20000400000 */
[-C--:B-----5:R-:W-:Y:S01]  /*1440*/  FMUL R18, R12, R17.reuse ;  /* 0x000000110c127220 */ /* 0x0a0fe20000400000 */
[C---:B------:R-:W-:Y:S01]  /*1450*/  FMUL R17, R13.reuse, R17 ;  /* 0x000000110d117220 */ /* 0x040fe20000400000 */
[-C--:B------:R-:W-:Y:S01]  /*1460*/  FFMA R11, R16, R15.reuse, R11 ;  /* 0x0000000f100b7223 */ /* 0x080fe2000000000b */
[----:B------:R-:W-:Y:S01]  /*1470*/  FFMA R19, R4, R15, R19 ;  /* 0x0000000f04137223 */ /* 0x000fe20000000013 */
[-C--:B------:R-:W-:Y:S01]  /*1480*/  FFMA R3, R16, R9.reuse, R18 ;  /* 0x0000000910037223 */ /* 0x080fe20000000012 */
[----:B------:R-:W-:Y:S01]  /*1490*/  FFMA R17, R4, R9, R17 ;  /* 0x0000000904117223 */ /* 0x000fe20000000011 */
[CC--:B------:R-:W-:Y:S01]  /*14a0*/  FMUL R9, R12.reuse, R11.reuse ;  /* 0x0000000b0c097220 */ /* 0x0c0fe20000400000 */
[C---:B------:R-:W-:Y:S01]  /*14b0*/  FMUL R11, R13.reuse, R11 ;  /* 0x0000000b0d0b7220 */ /* 0x040fe20000400000 */
[-C--:B------:R-:W-:Y:S01]  /*14c0*/  FMUL R15, R12, R19.reuse ;  /* 0x000000130c0f7220 */ /* 0x080fe20000400000 */
[----:B------:R-:W-:Y:S01]  /*14d0*/  FMUL R13, R13, R19 ;  /* 0x000000130d0d7220 */ /* 0x000fe20000400000 */
[-C--:B------:R-:W-:Y:S01]  /*14e0*/  FFMA R9, R16, R3.reuse, R9 ;  /* 0x0000000310097223 */ /* 0x080fe20000000009 */
[----:B------:R-:W-:Y:S01]  /*14f0*/  FFMA R11, R4, R3, R11 ;  /* 0x00000003040b7223 */ /* 0x000fe2000000000b */
[----:B0-----:R-:W-:Y:S01]  /*1500*/  IMAD.SHL.U32 R12, R20, 0x2, RZ ;  /* 0x00000002140c7824 */ /* 0x001fe200078e00ff */
[----:B--2---:R-:W-:Y:S01]  /*1510*/  SHF.L.U32 R3, R0, 0x2, RZ ;  /* 0x0000000200037819 */ /* 0x004fe200000006ff */
[-C--:B------:R-:W-:Y:S01]  /*1520*/  FFMA R15, R16, R17.reuse, R15 ;  /* 0x00000011100f7223 */ /* 0x080fe2000000000f */
[----:B------:R-:W-:Y:S01]  /*1530*/  FFMA R19, R4, R17, R13 ;  /* 0x0000001104137223 */ /* 0x000fe2000000000d */
[----:B------:R-:W-:Y:S01]  /*1540*/  IMAD R13, R20, 0x6, RZ ;  /* 0x00000006140d7824 */ /* 0x000fe200078e02ff */
[----:B------:R-:W-:-:S02]  /*1550*/  SHF.R.S32.HI R17, RZ, 0x1f, R3 ;  /* 0x0000001fff117819 */ /* 0x000fc40000011403 */
[C---:B------:R-:W-:Y:S02]  /*1560*/  IADD3 R29, P0, PT, R12.reuse, R3, RZ ;  /* 0x000000030c1d7210 */ /* 0x040fe40007f1e0ff */
[----:B------:R-:W-:Y:S02]  /*1570*/  SHF.R.S32.HI R4, RZ, 0x1f, R0 ;  /* 0x0000001fff047819 */ /* 0x000fe40000011400 */
[----:B------:R-:W-:Y:S02]  /*1580*/  LEA.HI.X.SX32 R18, R12, R17, 0x1, P0 ;  /* 0x000000110c127211 */ /* 0x000fe400000f0eff */
[C---:B------:R-:W-:Y:S01]  /*1590*/  IADD3 R17, P1, PT, R0.reuse, R13, RZ ;  /* 0x0000000d00117210 */ /* 0x040fe20007f3e0ff */
[C---:B------:R-:W-:Y:S01]  /*15a0*/  IMAD.SHL.U32 R3, R0.reuse, 0x2, RZ ;  /* 0x0000000200037824 */ /* 0x040fe200078e00ff */
[----:B------:R-:W-:Y:S02]  /*15b0*/  IADD3 R2, PT, PT, R0, 0x1, RZ ;  /* 0x0000000100027810 */ /* 0x000fe40007ffe0ff */
[----:B------:R-:W-:-:S02]  /*15c0*/  LEA R12, P0, R29, R22, 0x2 ;  /* 0x000000161d0c7211 */ /* 0x000fc400078010ff */
[----:B------:R-:W-:Y:S02]  /*15d0*/  LEA.HI.X.SX32 R4, R13, R4, 0x1, P1 ;  /* 0x000000040d047211 */ /* 0x000fe400008f0eff */
[----:B------:R-:W-:Y:S02]  /*15e0*/  LEA R16, P1, R17, R22, 0x2 ;  /* 0x0000001611107211 */ /* 0x000fe400078210ff */
[----:B------:R-:W-:Y:S01]  /*15f0*/  I2FP.F32.S32 R21, R2 ;  /* 0x0000000200157245 */ /* 0x000fe20000201400 */
[----:B------:R-:W-:Y:S01]  /*1600*/  IMAD.WIDE R2, R3, 0x4, R22 ;  /* 0x0000000403027825 */ /* 0x000fe200078e0216 */
[----:B------:R-:W-:-:S03]  /*1610*/  LEA.HI.X R13, R29, R23, R18, 0x2, P0 ;  /* 0x000000171d0d7211 */ /* 0x000fc600000f1412 */
[----:B------:R-:W-:Y:S01]  /*1620*/  HFMA2 R29, -RZ, RZ, 1.875, 0 ;  /* 0x3f800000ff1d7431 */ /* 0x000fe200000001ff */
[----:B------:R-:W-:Y:S01]  /*1630*/  LEA.HI.X R17, R17, R23, R4, 0x2, P1 ;  /* 0x0000001711117211 */ /* 0x000fe200008f1404 */
[----:B------:R2:W-:Y:S04]  /*1640*/  STG.E desc[UR6][R22.64+0x14], R21 ;  /* 0x0000141516007986 */ /* 0x0005e8000c101906 */
[----:B------:R2:W-:Y:S04]  /*1650*/  STG.E desc[UR6][R2.64+0x18], R10 ;  /* 0x0000180a02007986 */ /* 0x0005e8000c101906 */
[----:B------:R2:W-:Y:S04]  /*1660*/  STG.E desc[UR6][R2.64+0x1c], R8 ;  /* 0x00001c0802007986 */ /* 0x0005e8000c101906 */
[----:B------:R2:W-:Y:S04]  /*1670*/  STG.E desc[UR6][R12.64+0x18], R9 ;  /* 0x000018090c007986 */ /* 0x0005e8000c101906 */
[----:B------:R2:W-:Y:S04]  /*1680*/  STG.E desc[UR6][R12.64+0x1c], R11 ;  /* 0x00001c0b0c007986 */ /* 0x0005e8000c101906 */
[----:B------:R2:W-:Y:S04]  /*1690*/  STG.E desc[UR6][R12.64+0x20], R15 ;  /* 0x0000200f0c007986 */ /* 0x0005e8000c101906 */
[----:B------:R2:W-:Y:S04]  /*16a0*/  STG.E desc[UR6][R12.64+0x24], R19 ;  /* 0x000024130c007986 */ /* 0x0005e8000c101906 */
[----:B------:R2:W-:Y:S01]  /*16b0*/  STG.E desc[UR6][R16.64+0x18], R29 ;  /* 0x0000181d10007986 */ /* 0x0005e2000c101906 */
[----:B-1----:R-:W-:-:S13]  /*16c0*/  ISETP.NE.AND P0, PT, R14, UR5, PT ;  /* 0x000000050e007c0c */ /* 0x002fda000bf05270 */
[----:B--2---:R-:W-:Y:S05]  /*16d0*/  @!P0 BRA `(.L_x_2) ;  /* 0x0000005c00448947 */ /* 0x004fea0003800000 */
[----:B------:R-:W-:Y:S05]  /*16e0*/  BRA `(.L_x_23) ;  /* 0xffffffec00147947 */ /* 0x000fea000383ffff */
.L_x_1:
[----:B------:R-:W-:Y:S01]  /*16f0*/  ISETP.GE.AND P0, PT, R16, 0x1, PT ;  /* 0x000000011000780c */ /* 0x000fe20003f06270 */
[----:B------:R-:W-:Y:S01]  /*1700*/  BSSY.RECONVERGENT B1, `(.L_x_24) ;  /* 0x0000056000017945 */ /* 0x000fe20003800200 */
[----:B------:R-:W-:-:S11]  /*1710*/  MOV R8, RZ ;  /* 0x000000ff00087202 */ /* 0x000fd60000000f00 */
[----:B------:R-:W-:Y:S05]  /*1720*/  @!P0 BRA `(.L_x_25) ;  /* 0x00000004004c8947 */ /* 0x000fea0003800000 */
[C---:B------:R-:W-:Y:S01]  /*1730*/  ISETP.GE.U32.AND P0, PT, R16.reuse, 0x8, PT ;  /* 0x000000081000780c */ /* 0x040fe20003f06070 */
[----:B------:R-:W-:Y:S01]  /*1740*/  BSSY.RECONVERGENT B2, `(.L_x_26) ;  /* 0x0000029000027945 */ /* 0x000fe20003800200 */
[----:B------:R-:W-:Y:S01]  /*1750*/  LOP3.LUT R10, R16, 0x7, RZ, 0xc0, !PT ;  /* 0x00000007100a7812 */ /* 0x000fe200078ec0ff */
[----:B------:R-:W-:-:S03]  /*1760*/  IMAD.MOV.U32 R17, RZ, RZ, RZ ;  /* 0x000000ffff117224 */ /* 0x000fc600078e00ff */
[----:B------:R-:W-:-:S07]  /*1770*/  ISETP.NE.AND P1, PT, R10, RZ, PT ;  /* 0x000000ff0a00720c */ /* 0x000fce0003f25270 */
[----:B------:R-:W-:Y:S06]  /*1780*/  @!P0 BRA `(.L_x_27) ;  /* 0x0000000000908947 */ /* 0x000fec0003800000 */
[----:B------:R-:W0:Y:S01]  /*1790*/  LDC R33, c[0x0][0x3c4] ;  /* 0x0000f100ff217b82 */ /* 0x000e220000000800 */
[----:B------:R-:W-:Y:S01]  /*17a0*/  HFMA2 R0, -RZ, RZ, 0, 0 ;  /* 0x00000000ff007431 */ /* 0x000fe200000001ff */
[----:B------:R-:W-:Y:S01]  /*17b0*/  LOP3.LUT R17, R16, 0x7ffffff8, RZ, 0xc0, !PT ;  /* 0x7ffffff810117812 */ /* 0x000fe200078ec0ff */
[----:B------:R-:W-:Y:S01]  /*17c0*/  IMAD.MOV.U32 R4, RZ, RZ, R6 ;  /* 0x000000ffff047224 */ /* 0x000fe200078e0006 */
[----:B------:R-:W-:-:S07]  /*17d0*/  MOV R11, R7 ;  /* 0x00000007000b7202 */ /* 0x000fce0000000f00 */
.L_x_28:
[----:B--2---:R-:W-:Y:S01]  /*17e0*/  MOV R9, R11 ;  /* 0x0000000b00097202 */ /* 0x004fe20000000f00 */
[----:B------:R-:W-:Y:S01]  /*17f0*/  IMAD.MOV.U32 R8, RZ, RZ, R4 ;  /* 0x000000ffff087224 */ /* 0x000fe200078e0004 */
[C---:B------:R-:W-:Y:S01]  /*1800*/  IADD3 R13, PT, PT, R0.reuse, 0x2, RZ ;  /* 0x00000002000d7810 */ /* 0x040fe20007ffe0ff */
[C---:B------:R-:W-:Y:S01]  /*1810*/  VIADD R11, R0.reuse, 0x1 ;  /* 0x00000001000b7836 */ /* 0x040fe20000000000 */
[C---:B------:R-:W-:Y:S01]  /*1820*/  IADD3 R19, PT, PT, R0.reuse, 0x4, RZ ;  /* 0x0000000400137810 */ /* 0x040fe20007ffe0ff */
[----:B0-----:R-:W-:Y:S01]  /*1830*/  IMAD.WIDE R2, R33, 0x4, R8 ;  /* 0x0000000421027825 */ /* 0x001fe200078e0208 */
[----:B------:R-:W-:Y:S02]  /*1840*/  IADD3 R29, PT, PT, R0, 0x6, RZ ;  /* 0x00000006001d7810 */ /* 0x000fe40007ffe0ff */
[----:B------:R-:W-:Y:S01]  /*1850*/  IADD3 R4, P2, PT, R8, 0x20, RZ ;  /* 0x0000002008047810 */ /* 0x000fe20007f5e0ff */
[C---:B------:R-:W-:Y:S01]  /*1860*/  VIADD R15, R0.reuse, 0x3 ;  /* 0x00000003000f7836 */ /* 0x040fe20000000000 */
[----:B------:R-:W-:Y:S01]  /*1870*/  STG.E desc[UR6][R2.64+-0x10], RZ ;  /* 0xfffff0ff02007986 */ /* 0x000fe2000c101906 */
[----:B------:R-:W-:-:S02]  /*1880*/  VIADD R21, R0, 0x5 ;  /* 0x0000000500157836 */ /* 0x000fc40000000000 */
[C---:B------:R-:W-:Y:S01]  /*1890*/  VIADD R31, R0.reuse, 0x7 ;  /* 0x00000007001f7836 */ /* 0x040fe20000000000 */
[----:B------:R0:W-:Y:S04]  /*18a0*/  STG.E desc[UR6][R8.64+-0x10], R0 ;  /* 0xfffff00008007986 */ /* 0x0001e8000c101906 */
[----:B------:R-:W-:Y:S04]  /*18b0*/  STG.E desc[UR6][R2.64+-0xc], RZ ;  /* 0xfffff4ff02007986 */ /* 0x000fe8000c101906 */
[----:B------:R1:W-:Y:S04]  /*18c0*/  STG.E desc[UR6][R8.64+-0xc], R11 ;  /* 0xfffff40b08007986 */ /* 0x0003e8000c101906 */
[----:B------:R2:W-:Y:S01]  /*18d0*/  STG.E desc[UR6][R2.64+-0x8], RZ ;  /* 0xfffff8ff02007986 */ /* 0x0005e2000c101906 */
[----:B0-----:R-:W-:-:S03]  /*18e0*/  IADD3 R0, PT, PT, R0, 0x8, RZ ;  /* 0x0000000800007810 */ /* 0x001fc60007ffe0ff */
[----:B------:R2:W-:Y:S01]  /*18f0*/  STG.E desc[UR6][R8.64+-0x8], R13 ;  /* 0xfffff80d08007986 */ /* 0x0005e2000c101906 */
[----:B------:R-:W-:-:S03]  /*1900*/  ISETP.NE.AND P0, PT, R0, R17, PT ;  /* 0x000000110000720c */ /* 0x000fc60003f05270 */
[----:B------:R2:W-:Y:S01]  /*1910*/  STG.E desc[UR6][R2.64+-0x4], RZ ;  /* 0xfffffcff02007986 */ /* 0x0005e2000c101906 */
[----:B-1----:R-:W-:-:S03]  /*1920*/  IMAD.X R11, RZ, RZ, R9, P2 ;  /* 0x000000ffff0b7224 */ /* 0x002fc600010e0609 */
[----:B------:R2:W-:Y:S04]  /*1930*/  STG.E desc[UR6][R8.64+-0x4], R15 ;  /* 0xfffffc0f08007986 */ /* 0x0005e8000c101906 */
[----:B------:R2:W-:Y:S04]  /*1940*/  STG.E desc[UR6][R2.64], RZ ;  /* 0x000000ff02007986 */ /* 0x0005e8000c101906 */
[----:B------:R2:W-:Y:S04]  /*1950*/  STG.E desc[UR6][R8.64], R19 ;  /* 0x0000001308007986 */ /* 0x0005e8000c101906 */
[----:B------:R2:W-:Y:S04]  /*1960*/  STG.E desc[UR6][R2.64+0x4], RZ ;  /* 0x000004ff02007986 */ /* 0x0005e8000c101906 */
[----:B------:R2:W-:Y:S04]  /*1970*/  STG.E desc[UR6][R8.64+0x4], R21 ;  /* 0x0000041508007986 */ /* 0x0005e8000c101906 */
[----:B------:R2:W-:Y:S04]  /*1980*/  STG.E desc[UR6][R2.64+0x8], RZ ;  /* 0x000008ff02007986 */ /* 0x0005e8000c101906 */
[----:B------:R2:W-:Y:S04]  /*1990*/  STG.E desc[UR6][R8.64+0x8], R29 ;  /* 0x0000081d08007986 */ /* 0x0005e8000c101906 */
[----:B------:R2:W-:Y:S04]  /*19a0*/  STG.E desc[UR6][R2.64+0xc], RZ ;  /* 0x00000cff02007986 */ /* 0x0005e8000c101906 */
[----:B------:R2:W-:Y:S01]  /*19b0*/  STG.E desc[UR6][R8.64+0xc], R31 ;  /* 0x00000c1f08007986 */ /* 0x0005e2000c101906 */
[----:B------:R-:W-:Y:S05]  /*19c0*/  @P0 BRA `(.L_x_28) ;  /* 0xfffffffc00840947 */ /* 0x000fea000383ffff */
.L_x_27:
[----:B------:R-:W-:Y:S05]  /*19d0*/  BSYNC.RECONVERGENT B2 ;  /* 0x0000000000027941 */ /* 0x000fea0003800200 */
.L_x_26:
[----:B--2---:R-:W-:Y:S01]  /*19e0*/  MOV R8, R16 ;  /* 0x0000001000087202 */ /* 0x004fe20000000f00 */
[----:B------:R-:W-:Y:S06]  /*19f0*/  @!P1 BRA `(.L_x_25) ;  /* 0x0000000000989947 */ /* 0x000fec0003800000 */
[----:B------:R-:W-:Y:S01]  /*1a00*/  ISETP.GE.U32.AND P0, PT, R10, 0x4, PT ;  /* 0x000000040a00780c */ /* 0x000fe20003f06070 */
[----:B------:R-:W-:Y:S01]  /*1a10*/  BSSY.RECONVERGENT B2, `(.L_x_29) ;  /* 0x0000012000027945 */ /* 0x000fe20003800200 */
[----:B------:R-:W-:-:S04]  /*1a20*/  LOP3.LUT R0, R16, 0x3, RZ, 0xc0, !PT ;  /* 0x0000000310007812 */ /* 0x000fc800078ec0ff */
[----:B------:R-:W-:-:S07]  /*1a30*/  ISETP.NE.AND P1, PT, R0, RZ, PT ;  /* 0x000000ff0000720c */ /* 0x000fce0003f25270 */
[----:B------:R-:W-:Y:S06]  /*1a40*/  @!P0 BRA `(.L_x_30) ;  /* 0x0000000000388947 */ /* 0x000fec0003800000 */
[C---:B------:R-:W-:Y:S01]  /*1a50*/  IMAD.WIDE.U32 R2, R17.reuse, 0x4, R24 ;  /* 0x0000000411027825 */ /* 0x040fe200078e0018 */
[----:B------:R-:W-:-:S03]  /*1a60*/  IADD3 R13, PT, PT, R17, 0x2, RZ ;  /* 0x00000002110d7810 */ /* 0x000fc60007ffe0ff */
[C---:B------:R-:W-:Y:S01]  /*1a70*/  IMAD.WIDE.U32 R8, R17.reuse, 0x4, R26 ;  /* 0x0000000411087825 */ /* 0x040fe200078e001a */
[----:B------:R-:W-:Y:S03]  /*1a80*/  STG.E desc[UR6][R2.64], RZ ;  /* 0x000000ff02007986 */ /* 0x000fe6000c101906 */
[C---:B------:R-:W-:Y:S01]  /*1a90*/  VIADD R11, R17.reuse, 0x1 ;  /* 0x00000001110b7836 */ /* 0x040fe20000000000 */
[----:B------:R0:W-:Y:S01]  /*1aa0*/  STG.E desc[UR6][R8.64], R17 ;  /* 0x0000001108007986 */ /* 0x0001e2000c101906 */
[----:B------:R-:W-:-:S03]  /*1ab0*/  VIADD R15, R17, 0x3 ;  /* 0x00000003110f7836 */ /* 0x000fc60000000000 */
[----:B------:R1:W-:Y:S04]  /*1ac0*/  STG.E desc[UR6][R2.64+0x4], RZ ;  /* 0x000004ff02007986 */ /* 0x0003e8000c101906 */
[----:B------:R1:W-:Y:S04]  /*1ad0*/  STG.E desc[UR6][R8.64+0x4], R11 ;  /* 0x0000040b08007986 */ /* 0x0003e8000c101906 */
[----:B------:R1:W-:Y:S01]  /*1ae0*/  STG.E desc[UR6][R2.64+0x8], RZ ;  /* 0x000008ff02007986 */ /* 0x0003e2000c101906 */
[----:B0-----:R-:W-:-:S03]  /*1af0*/  IADD3 R17, PT, PT, R17, 0x4, RZ ;  /* 0x0000000411117810 */ /* 0x001fc60007ffe0ff */
[----:B------:R1:W-:Y:S04]  /*1b00*/  STG.E desc[UR6][R8.64+0x8], R13 ;  /* 0x0000080d08007986 */ /* 0x0003e8000c101906 */
[----:B------:R1:W-:Y:S04]  /*1b10*/  STG.E desc[UR6][R2.64+0xc], RZ ;  /* 0x00000cff02007986 */ /* 0x0003e8000c101906 */
[----:B------:R1:W-:Y:S02]  /*1b20*/  STG.E desc[UR6][R8.64+0xc], R15 ;  /* 0x00000c0f08007986 */ /* 0x0003e4000c101906 */
.L_x_30:
[----:B------:R-:W-:Y:S05]  /*1b30*/  BSYNC.RECONVERGENT B2 ;  /* 0x0000000000027941 */ /* 0x000fea0003800200 */
.L_x_29:
[----:B-1----:R-:W-:Y:S01]  /*1b40*/  IMAD.MOV.U32 R8, RZ, RZ, R16 ;  /* 0x000000ffff087224 */ /* 0x002fe200078e0010 */
[----:B------:R-:W-:Y:S06]  /*1b50*/  @!P1 BRA `(.L_x_25) ;  /* 0x0000000000409947 */ /* 0x000fec0003800000 */
[----:B------:R-:W-:Y:S02]  /*1b60*/  ISETP.NE.AND P0, PT, R0, 0x1, PT ;  /* 0x000000010000780c */ /* 0x000fe40003f05270 */
[----:B------:R-:W-:Y:S02]  /*1b70*/  LOP3.LUT R0, R16, 0x1, RZ, 0xc0, !PT ;  /* 0x0000000110007812 */ /* 0x000fe400078ec0ff */
[----:B------:R-:W-:Y:S02]  /*1b80*/  MOV R8, R16 ;  /* 0x0000001000087202 */ /* 0x000fe40000000f00 */
[----:B------:R-:W-:-:S07]  /*1b90*/  ISETP.NE.U32.AND P1, PT, R0, 0x1, PT ;  /* 0x000000010000780c */ /* 0x000fce0003f25070 */
[C---:B------:R-:W-:Y:S01]  /*1ba0*/  @P0 IMAD.WIDE.U32 R12, R17.reuse, 0x4, R24 ;  /* 0x00000004110c0825 */ /* 0x040fe200078e0018 */
[----:B------:R-:W-:-:S03]  /*1bb0*/  @P0 IADD3 R9, PT, PT, R17, 0x1, RZ ;  /* 0x0000000111090810 */ /* 0x000fc60007ffe0ff */
[C---:B------:R-:W-:Y:S01]  /*1bc0*/  @P0 IMAD.WIDE.U32 R14, R17.reuse, 0x4, R26 ;  /* 0x00000004110e0825 */ /* 0x040fe200078e001a */
[----:B------:R-:W-:Y:S04]  /*1bd0*/  @P0 STG.E desc[UR6][R12.64], RZ ;  /* 0x000000ff0c000986 */ /* 0x000fe8000c101906 */
[----:B------:R0:W-:Y:S04]  /*1be0*/  @P0 STG.E desc[UR6][R14.64], R17 ;  /* 0x000000110e000986 */ /* 0x0001e8000c101906 */
[----:B------:R1:W-:Y:S04]  /*1bf0*/  @P0 STG.E desc[UR6][R12.64+0x4], RZ ;  /* 0x000004ff0c000986 */ /* 0x0003e8000c101906 */
[----:B------:R1:W-:Y:S01]  /*1c00*/  @P0 STG.E desc[UR6][R14.64+0x4], R9 ;  /* 0x000004090e000986 */ /* 0x0003e2000c101906 */
[----:B0-----:R-:W-:-:S04]  /*1c10*/  @P0 VIADD R17, R17, 0x2 ;  /* 0x0000000211110836 */ /* 0x001fc80000000000 */
[----:B------:R-:W-:-:S04]  /*1c20*/  @!P1 IMAD.WIDE.U32 R2, R17, 0x4, R24 ;  /* 0x0000000411029825 */ /* 0x000fc800078e0018 */
[----:B------:R-:W-:Y:S01]  /*1c30*/  @!P1 IMAD.WIDE.U32 R10, R17, 0x4, R26 ;  /* 0x00000004110a9825 */ /* 0x000fe200078e001a */
[----:B------:R1:W-:Y:S04]  /*1c40*/  @!P1 STG.E desc[UR6][R2.64], RZ ;  /* 0x000000ff02009986 */ /* 0x0003e8000c101906 */
[----:B------:R1:W-:Y:S02]  /*1c50*/  @!P1 STG.E desc[UR6][R10.64], R17 ;  /* 0x000000110a009986 */ /* 0x0003e4000c101906 */
.L_x_25:
[----:B------:R-:W-:Y:S05]  /*1c60*/  BSYNC.RECONVERGENT B1 ;  /* 0x0000000000017941 */ /* 0x000fea0003800200 */
.L_x_24:
[----:B------:R-:W0:Y:S02]  /*1c70*/  LDCU UR5, c[0x0][0x3ac] ;  /* 0x00007580ff0577ac */ /* 0x000e240008000800 */
[----:B0-----:R-:W-:-:S09]  /*1c80*/  UISETP.GE.AND UP0, UPT, UR5, 0x1, UPT ;  /* 0x000000010500788c */ /* 0x001fd2000bf06270 */
[----:B------:R-:W-:Y:S05]  /*1c90*/  BRA.U !UP0, `(.L_x_2) ;  /* 0x0000005508d47547 */ /* 0x000fea000b800000 */
[----:B-1----:R-:W-:-:S07]  /*1ca0*/  IMAD.MOV.U32 R9, RZ, RZ, RZ ;  /* 0x000000ffff097224 */ /* 0x002fce00078e00ff */
.L_x_119:
[----:B01----:R-:W0:Y:S01]  /*1cb0*/  LDC.64 R20, c[0x0][0x3a0] ;  /* 0x0000e800ff147b82 */ /* 0x003e220000000a00 */
[----:B------:R-:W-:Y:S01]  /*1cc0*/  ISETP.NE.AND P0, PT, R8, RZ, PT ;  /* 0x000000ff0800720c */ /* 0x000fe20003f05270 */
[----:B------:R-:W-:Y:S01]  /*1cd0*/  BSSY.RECONVERGENT B3, `(.L_x_31) ;  /* 0x00001fd000037945 */ /* 0x000fe20003800200 */
[----:B------:R-:W-:Y:S01]  /*1ce0*/  MOV R10, 0xffffffff ;  /* 0xffffffff000a7802 */ /* 0x000fe20000000f00 */
[----:B0-----:R-:W-:-:S10]  /*1cf0*/  IMAD.WIDE.U32 R20, R9, 0x8, R20 ;  /* 0x0000000809147825 */ /* 0x001fd400078e0014 */
[----:B------:R-:W-:Y:S05]  /*1d00*/  @!P0 BRA `(.L_x_32) ;  /* 0x0000001c00e48947 */ /* 0x000fea0003800000 */
[----:B------:R-:W0:Y:S01]  /*1d10*/  LDC.64 R2, c[0x0][0x3b0] ;  /* 0x0000ec00ff027b82 */ /* 0x000e220000000a00 */
[----:B------:R-:W2:Y:S04]  /*1d20*/  LDG.E R0, desc[UR6][R22.64+0x10] ;  /* 0x0000100616007981 */ /* 0x000ea8000c1e1900 */
[----:B------:R1:W5:Y:S04]  /*1d30*/  LDG.E R15, desc[UR6][R22.64] ;  /* 0x00000006160f7981 */ /* 0x000368000c1e1900 */
[----:B------:R1:W5:Y:S04]  /*1d40*/  LDG.E R16, desc[UR6][R22.64+0x4] ;  /* 0x0000040616107981 */ /* 0x000368000c1e1900 */
[----:B------:R1:W5:Y:S04]  /*1d50*/  LDG.E R17, desc[UR6][R22.64+0x8] ;  /* 0x0000080616117981 */ /* 0x000368000c1e1900 */
[----:B------:R1:W5:Y:S04]  /*1d60*/  LDG.E R18, desc[UR6][R20.64] ;  /* 0x0000000614127981 */ /* 0x000368000c1e1900 */
[----:B------:R1:W5:Y:S04]  /*1d70*/  LDG.E R19, desc[UR6][R20.64+0x4] ;  /* 0x0000040614137981 */ /* 0x000368000c1e1900 */
[----:B0-----:R1:W5:Y:S04]  /*1d80*/  LDG.E R11, desc[UR6][R2.64] ;  /* 0x00000006020b7981 */ /* 0x001368000c1e1900 */
[----:B------:R1:W5:Y:S04]  /*1d90*/  LDG.E R12, desc[UR6][R2.64+0x4] ;  /* 0x00000406020c7981 */ /* 0x000368000c1e1900 */
[----:B------:R1:W5:Y:S04]  /*1da0*/  LDG.E R13, desc[UR6][R2.64+0x8] ;  /* 0x00000806020d7981 */ /* 0x000368000c1e1900 */
[----:B------:R1:W5:Y:S01]  /*1db0*/  LDG.E R14, desc[UR6][R2.64+0xc] ;  /* 0x00000c06020e7981 */ /* 0x000362000c1e1900 */
[----:B------:R-:W-:Y:S01]  /*1dc0*/  IMAD.MOV.U32 R30, RZ, RZ, -0x40800000 ;  /* 0xbf800000ff1e7424 */ /* 0x000fe200078e00ff */
[----:B------:R-:W-:Y:S01]  /*1dd0*/  MOV R10, 0xffffffff ;  /* 0xffffffff000a7802 */ /* 0x000fe20000000f00 */
[----:B------:R-:W-:Y:S01]  /*1de0*/  IMAD.MOV.U32 R31, RZ, RZ, RZ ;  /* 0x000000ffff1f7224 */ /* 0x000fe200078e00ff */
[----:B--2---:R-:W0:Y:S02]  /*1df0*/  F2I.TRUNC.NTZ R0, R0 ;  /* 0x0000000000007305 */ /* 0x004e24000020f100 */
[----:B01----:R-:W-:-:S07]  /*1e00*/  SHF.L.U32 R32, R0, 0x1, RZ ;  /* 0x0000000100207819 */ /* 0x003fce00000006ff */
.L_x_64:
[----:B------:R-:W-:-:S05]  /*1e10*/  IMAD.WIDE.U32 R34, R31, 0x4, R26 ;  /* 0x000000041f227825 */ /* 0x000fca00078e001a */
[----:B------:R-:W2:Y:S02]  /*1e20*/  LDG.E R33, desc[UR6][R34.64] ;  /* 0x0000000622217981 */ /* 0x000ea4000c1e1900 */
[----:B--2---:R-:W-:-:S04]  /*1e30*/  IMAD.SHL.U32 R37, R33, 0x2, RZ ;  /* 0x0000000221257824 */ /* 0x004fc800078e00ff */
[----:B------:R-:W-:-:S05]  /*1e40*/  IMAD.WIDE R36, R37, 0x4, R22 ;  /* 0x0000000425247825 */ /* 0x000fca00078e0216 */
[----:B------:R-:W2:Y:S04]  /*1e50*/  LDG.E R0, desc[UR6][R36.64+0x18] ;  /* 0x0000180624007981 */ /* 0x000ea8000c1e1900 */
[----:B------:R-:W3:Y:S01]  /*1e60*/  LDG.E R3, desc[UR6][R36.64+0x1c] ;  /* 0x00001c0624037981 */ /* 0x000ee2000c1e1900 */
[----:B------:R-:W-:Y:S01]  /*1e70*/  BSSY.RECONVERGENT B4, `(.L_x_33) ;  /* 0x0000014000047945 */ /* 0x000fe20003800200 */
[----:B--2--5:R-:W-:Y:S01]  /*1e80*/  FADD R0, -R15, R0 ;  /* 0x000000000f007221 */ /* 0x024fe20000000100 */
[----:B---3--:R-:W-:-:S05]  /*1e90*/  FADD R3, -R16, R3 ;  /* 0x0000000310037221 */ /* 0x008fca0000000100 */
[----:B------:R-:W-:-:S04]  /*1ea0*/  FSETP.GT.AND P4, PT, |R3|, |R0|, PT ;  /* 0x400000000300720b */ /* 0x000fc80003f84200 */
[----:B------:R-:W-:Y:S02]  /*1eb0*/  FSEL R28, |R3|, |R0|, P4 ;  /* 0x40000000031c7208 */ /* 0x000fe40002000200 */
[----:B------:R-:W-:Y:S02]  /*1ec0*/  FSEL R2, |R0|, |R3|, P4 ;  /* 0x4000000300027208 */ /* 0x000fe40002000200 */
[----:B------:R-:W0:Y:S08]  /*1ed0*/  MUFU.RCP R29, R28 ;  /* 0x0000001c001d7308 */ /* 0x000e300000001000 */
[----:B------:R-:W1:Y:S01]  /*1ee0*/  FCHK P0, R2, R28 ;  /* 0x0000001c02007302 */ /* 0x000e620000000000 */
[----:B0-----:R-:W-:-:S04]  /*1ef0*/  FFMA R4, -R28, R29, 1 ;  /* 0x3f8000001c047423 */ /* 0x001fc8000000011d */
[----:B------:R-:W-:Y:S01]  /*1f00*/  FFMA R35, R29, R4, R29 ;  /* 0x000000041d237223 */ /* 0x000fe2000000001d */
[----:B------:R-:W-:-:S03]  /*1f10*/  FMUL R29, R3, R3 ;  /* 0x00000003031d7220 */ /* 0x000fc60000400000 */
[----:B------:R-:W-:Y:S01]  /*1f20*/  FFMA R4, R2, R35, RZ ;  /* 0x0000002302047223 */ /* 0x000fe200000000ff */
[----:B------:R-:W-:-:S03]  /*1f30*/  FFMA R34, R0, R0, R29 ;  /* 0x0000000000227223 */ /* 0x000fc6000000001d */
[----:B------:R-:W-:-:S04]  /*1f40*/  FFMA R36, -R28, R4, R2 ;  /* 0x000000041c247223 */ /* 0x000fc80000000102 */
[----:B------:R-:W-:Y:S01]  /*1f50*/  FFMA R4, R35, R36, R4 ;  /* 0x0000002423047223 */ /* 0x000fe20000000004 */
[----:B-1----:R-:W-:Y:S06]  /*1f60*/  @!P0 BRA `(.L_x_34) ;  /* 0x0000000000108947 */ /* 0x002fec0003800000 */
[----:B------:R-:W-:Y:S02]  /*1f70*/  MOV R45, R28 ;  /* 0x0000001c002d7202 */ /* 0x000fe40000000f00 */
[----:B------:R-:W-:-:S07]  /*1f80*/  MOV R4, 0x1fa0 ;  /* 0x00001fa000047802 */ /* 0x000fce0000000f00 */
[----:B------:R-:W-:Y:S05]  /*1f90*/  CALL.REL.NOINC `($__internal_3_$__cuda_sm3x_div_rn_noftz_f32_slowpath) ;  /* 0x0000005800f47944 */ /* 0x000fea0003c00000 */
[----:B------:R-:W-:-:S07]  /*1fa0*/  IMAD.MOV.U32 R4, RZ, RZ, R2 ;  /* 0x000000ffff047224 */ /* 0x000fce00078e0002 */
.L_x_34:
[----:B------:R-:W-:Y:S05]  /*1fb0*/  BSYNC.RECONVERGENT B4 ;  /* 0x0000000000047941 */ /* 0x000fea0003800200 */
.L_x_33:
[----:B------:R-:W-:Y:S02]  /*1fc0*/  HFMA2 R29, -RZ, RZ, 0.89990234375, 10328 ;  /* 0x3b33710bff1d7431 */ /* 0x000fe400000001ff */
[----:B------:R-:W-:Y:S01]  /*1fd0*/  FMUL R2, R4, R4 ;  /* 0x0000000404027220 */ /* 0x000fe20000400000 */
[----:B------:R-:W-:Y:S01]  /*1fe0*/  IMAD.MOV.U32 R36, RZ, RZ, 0x3f6ee581 ;  /* 0x3f6ee581ff247424 */ /* 0x000fe200078e00ff */
[C---:B------:R-:W-:Y:S01]  /*1ff0*/  ISETP.GE.AND P0, PT, R0.reuse, RZ, PT ;  /* 0x000000ff0000720c */ /* 0x040fe20003f06270 */
[----:B------:R-:W-:Y:S01]  /*2000*/  BSSY.RECONVERGENT B1, `(.L_x_35) ;  /* 0x0000056000017945 */ /* 0x000fe20003800200 */
[----:B------:R-:W-:Y:S02]  /*2010*/  FSETP.NEU.AND P2, PT, |R0|, |R3|, PT ;  /* 0x400000030000720b */ /* 0x000fe40003f4d200 */
[----:B------:R-:W-:Y:S01]  /*2020*/  FSETP.NEU.AND P1, PT, R28, RZ, PT ;  /* 0x000000ff1c00720b */ /* 0x000fe20003f2d000 */
[----:B------:R-:W-:-:S04]  /*2030*/  FFMA R29, R2, R29, -0.015681877732276916504 ;  /* 0xbc807748021d7423 */ /* 0x000fc8000000001d */
[----:B------:R-:W-:-:S04]  /*2040*/  FFMA R29, R2, R29, 0.042200751602649688721 ;  /* 0x3d2cdab2021d7423 */ /* 0x000fc8000000001d */
[----:B------:R-:W-:-:S04]  /*2050*/  FFMA R29, R2, R29, -0.074792981147766113281 ;  /* 0xbd992d10021d7423 */ /* 0x000fc8000000001d */
[----:B------:R-:W-:-:S04]  /*2060*/  FFMA R29, R2, R29, 0.10640415549278259277 ;  /* 0x3dd9ea6c021d7423 */ /* 0x000fc8000000001d */
[----:B------:R-:W-:-:S04]  /*2070*/  FFMA R29, R2, R29, -0.14207722246646881104 ;  /* 0xbe117cb1021d7423 */ /* 0x000fc8000000001d */
[----:B------:R-:W-:-:S04]  /*2080*/  FFMA R29, R2, R29, 0.19993925094604492188 ;  /* 0x3e4cbce0021d7423 */ /* 0x000fc8000000001d */
[----:B------:R-:W-:-:S04]  /*2090*/  FFMA R29, R2, R29, -0.33333197236061096191 ;  /* 0xbeaaaa7d021d7423 */ /* 0x000fc8000000001d */
[----:B------:R-:W-:-:S04]  /*20a0*/  FMUL R29, R2, R29 ;  /* 0x0000001d021d7220 */ /* 0x000fc80000400000 */
[----:B------:R-:W-:Y:S01]  /*20b0*/  FFMA R29, R29, R4, R4 ;  /* 0x000000041d1d7223 */ /* 0x000fe20000000004 */
[----:B------:R-:W-:-:S03]  /*20c0*/  FSEL R4, R36, 1.8663789033889770508, P4 ;  /* 0x3feee58124047808 */ /* 0x000fc60002000000 */
[----:B------:R-:W-:-:S05]  /*20d0*/  FFMA R2, R36, 1.6832555532455444336, -R29 ;  /* 0x3fd774eb24027823 */ /* 0x000fca000000081d */
[-C--:B------:R-:W-:Y:S02]  /*20e0*/  FSEL R2, R2, R29.reuse, P4 ;  /* 0x0000001d02027208 */ /* 0x080fe40002000000 */
[----:B------:R-:W-:-:S05]  /*20f0*/  FSEL R29, R29, -R29, P4 ;  /* 0x8000001d1d1d7208 */ /* 0x000fca0002000000 */
[----:B------:R-:W-:Y:S01]  /*2100*/  @!P0 FFMA R2, R4, 1.6832555532455444336, R29 ;  /* 0x3fd774eb04028823 */ /* 0x000fe2000000001d */
[----:B------:R-:W-:-:S04]  /*2110*/  MOV R4, 0x4016cbe4 ;  /* 0x4016cbe400047802 */ /* 0x000fc80000000f00 */
[----:B------:R-:W-:Y:S01]  /*2120*/  @!P2 FSEL R2, R4, 0.78539818525314331055, !P0 ;  /* 0x3f490fdb0402a808 */ /* 0x000fe20004000000 */
[----:B------:R-:W-:Y:S01]  /*2130*/  FADD R4, |R0|, |R3| ;  /* 0x4000000300047221 */ /* 0x000fe20000000200 */
[----:B------:R-:W-:-:S04]  /*2140*/  @!P1 FSEL R2, RZ, 3.1415927410125732422, P0 ;  /* 0x40490fdbff029808 */ /* 0x000fc80000000000 */
[----:B------:R-:W-:Y:S02]  /*2150*/  FSETP.NAN.AND P0, PT, R4, R4, PT ;  /* 0x000000040400720b */ /* 0x000fe40003f08000 */
[----:B------:R-:W-:-:S04]  /*2160*/  LOP3.LUT R29, R2, 0x80000000, R3, 0xb8, !PT ;  /* 0x80000000021d7812 */ /* 0x000fc800078eb803 */
[----:B------:R-:W-:-:S05]  /*2170*/  FSEL R2, R4, R29, P0 ;  /* 0x0000001d04027208 */ /* 0x000fca0000000000 */
[----:B------:R-:W-:-:S04]  /*2180*/  FADD R2, -R17, R2 ;  /* 0x0000000211027221 */ /* 0x000fc80000000100 */
[C---:B------:R-:W-:Y:S01]  /*2190*/  FMUL R4, R2.reuse, 0.63661974668502807617 ;  /* 0x3f22f98302047820 */ /* 0x040fe20000400000 */
[----:B------:R-:W-:-:S05]  /*21a0*/  FSETP.GE.AND P0, PT, |R2|, 105615, PT ;  /* 0x47ce47800200780b */ /* 0x000fca0003f06200 */
[----:B------:R-:W0:Y:S02]  /*21b0*/  F2I.NTZ R4, R4 ;  /* 0x0000000400047305 */ /* 0x000e240000203100 */
[----:B0-----:R-:W-:Y:S01]  /*21c0*/  I2FP.F32.S32 R29, R4 ;  /* 0x00000004001d7245 */ /* 0x001fe20000201400 */
[----:B------:R-:W-:-:S04]  /*21d0*/  IMAD.MOV.U32 R41, RZ, RZ, R4 ;  /* 0x000000ffff297224 */ /* 0x000fc800078e0004 */
[----:B------:R-:W-:-:S04]  /*21e0*/  FFMA R28, R29, -1.5707962512969970703, R2 ;  /* 0xbfc90fda1d1c7823 */ /* 0x000fc80000000002 */
[----:B------:R-:W-:-:S04]  /*21f0*/  FFMA R28, R29, -7.5497894158615963534e-08, R28 ;  /* 0xb3a221681d1c7823 */ /* 0x000fc8000000001c */
[----:B------:R-:W-:-:S05]  /*2200*/  FFMA R40, R29, -5.3903029534742383927e-15, R28 ;  /* 0xa7c234c51d287823 */ /* 0x000fca000000001c */
[----:B------:R-:W-:Y:S01]  /*2210*/  MOV R28, R40 ;  /* 0x00000028001c7202 */ /* 0x000fe20000000f00 */
        /* <DEDUP_REMOVED lines=10> */
.L_x_37:
[----:B0-----:R-:W0:Y:S02]  /*22c0*/  LDC.64 R28, c[0x4][RZ] ;  /* 0x01000000ff1c7b82 */ /* 0x001e240000000a00 */
[----:B0-----:R-:W-:-:S05]  /*22d0*/  IMAD.WIDE.U32 R36, R35, 0x4, R28 ;  /* 0x0000000423247825 */ /* 0x001fca00078e001c */
        /* <DEDUP_REMOVED lines=11> */
[C---:B0-----:R-:W-:Y:S02]  /*2390*/  LOP3.LUT R4, R35.reuse, 0xe0, RZ, 0xc0, !PT ;  /* 0x000000e023047812 */ /* 0x041fe400078ec0ff */
        /* <DEDUP_REMOVED lines=15> */
[----:B------:R-:W-:-:S02]  /*2490*/  SHF.R.S32.HI R36, RZ, 0x1f, R35 ;  /* 0x0000001fff247819 */ /* 0x000fc40000011423 */
[----:B------:R-:W-:Y:S02]  /*24a0*/  SHF.R.U32.HI R4, RZ, 0x1e, R4 ;  /* 0x0000001eff047819 */ /* 0x000fe40000011604 */
[C---:B------:R-:W-:Y:S02]  /*24b0*/  LOP3.LUT R28, R36.reuse, R29, RZ, 0x3c, !PT ;  /* 0x0000001d241c7212 */ /* 0x040fe400078e3cff */
[----:B------:R-:W-:Y:S02]  /*24c0*/  LOP3.LUT R29, R36, R35, RZ, 0x3c, !PT ;  /* 0x00000023241d7212 */ /* 0x000fe400078e3cff */
[C---:B------:R-:W-:Y:S02]  /*24d0*/  LEA.HI R4, R35.reuse, R4, RZ, 0x1 ;  /* 0x0000000423047211 */ /* 0x040fe400078f08ff */
[----:B-1----:R-:W-:Y:S02]  /*24e0*/  LOP3.LUT R38, R35, R2, RZ, 0x3c, !PT ;  /* 0x0000000223267212 */ /* 0x002fe400078e3cff */
[----:B------:R-:W0:Y:S01]  /*24f0*/  I2F.F64.S64 R28, R28 ;  /* 0x0000001c001c7312 */ /* 0x000e220000301c00 */
[----:B------:R-:W-:Y:S01]  /*2500*/  IMAD.MOV R35, RZ, RZ, -R4 ;  /* 0x000000ffff237224 */ /* 0x000fe200078e0a04 */
[----:B------:R-:W-:-:S04]  /*2510*/  ISETP.GE.AND P2, PT, R38, RZ, PT ;  /* 0x000000ff2600720c */ /* 0x000fc80003f46270 */
[----:B------:R-:W-:Y:S01]  /*2520*/  @!P1 MOV R4, R35 ;  /* 0x0000002300049202 */ /* 0x000fe20000000f00 */
[----:B0-----:R-:W-:-:S10]  /*2530*/  DMUL R36, R28, UR8 ;  /* 0x000000081c247c28 */ /* 0x001fd40008000000 */
[----:B------:R-:W0:Y:S02]  /*2540*/  F2F.F32.F64 R36, R36 ;  /* 0x0000002400247310 */ /* 0x000e240000301000 */
[----:B0-----:R-:W-:-:S07]  /*2550*/  FSEL R28, -R36, R36, !P2 ;  /* 0x00000024241c7208 */ /* 0x001fce0005000100 */
.L_x_36:
[----:B------:R-:W-:Y:S05]  /*2560*/  BSYNC.RECONVERGENT B1 ;  /* 0x0000000000017941 */ /* 0x000fea0003800200 */
.L_x_35:
[----:B------:R-:W-:Y:S01]  /*2570*/  LOP3.LUT R35, R4, 0x1, RZ, 0xc0, !PT ;  /* 0x0000000104237812 */ /* 0x000fe200078ec0ff */
[----:B------:R-:W-:Y:S02]  /*2580*/  IMAD.MOV.U32 R29, RZ, RZ, 0x37cbac00 ;  /* 0x37cbac00ff1d7424 */ /* 0x000fe400078e00ff */
[----:B------:R-:W-:Y:S01]  /*2590*/  FMUL R36, R28, R28 ;  /* 0x0000001c1c247220 */ /* 0x000fe20000400000 */
[----:B------:R-:W-:Y:S01]  /*25a0*/  IMAD.MOV.U32 R37, RZ, RZ, 0x3effffff ;  /* 0x3effffffff257424 */ /* 0x000fe200078e00ff */
[----:B------:R-:W-:Y:S01]  /*25b0*/  ISETP.NE.U32.AND P1, PT, R35, 0x1, PT ;  /* 0x000000012300780c */ /* 0x000fe20003f25070 */
[----:B------:R-:W-:Y:S02]  /*25c0*/  HFMA2 R35, -RZ, RZ, 1.291015625, -0.052581787109375 ;  /* 0x3d2aaabbff237431 */ /* 0x000fe400000001ff */
[----:B------:R-:W-:Y:S01]  /*25d0*/  FFMA R29, R36, R29, -0.0013887860113754868507 ;  /* 0xbab607ed241d7423 */ /* 0x000fe2000000001d */
[----:B------:R-:W-:Y:S01]  /*25e0*/  LOP3.LUT P2, RZ, R4, 0x2, RZ, 0xc0, !PT ;  /* 0x0000000204ff7812 */ /* 0x000fe2000784c0ff */
[----:B------:R-:W-:Y:S01]  /*25f0*/  BSSY.RECONVERGENT B1, `(.L_x_38) ;  /* 0x000003e000017945 */ /* 0x000fe20003800200 */
[----:B------:R-:W-:-:S02]  /*2600*/  FSEL R39, R28, 1, P1 ;  /* 0x3f8000001c277808 */ /* 0x000fc40000800000 */
[----:B------:R-:W-:Y:S02]  /*2610*/  FSEL R29, R29, -0.00019574658654164522886, !P1 ;  /* 0xb94d41531d1d7808 */ /* 0x000fe40004800000 */
[----:B------:R-:W-:Y:S01]  /*2620*/  FSEL R28, -R37, -0.16666662693023681641, !P1 ;  /* 0xbe2aaaa8251c7808 */ /* 0x000fe20004800100 */
[----:B------:R-:W-:Y:S01]  /*2630*/  FFMA R4, R36, R39, RZ ;  /* 0x0000002724047223 */ /* 0x000fe200000000ff */
[----:B------:R-:W-:-:S05]  /*2640*/  FSEL R35, R35, 0.0083327032625675201416, !P1 ;  /* 0x3c0885e423237808 */ /* 0x000fca0004800000 */
[----:B------:R-:W-:-:S04]  /*2650*/  FFMA R29, R36, R29, R35 ;  /* 0x0000001d241d7223 */ /* 0x000fc80000000023 */
[----:B------:R-:W-:-:S04]  /*2660*/  FFMA R28, R36, R29, R28 ;  /* 0x0000001d241c7223 */ /* 0x000fc8000000001c */
[----:B------:R-:W-:-:S04]  /*2670*/  FFMA R39, R4, R28, R39 ;  /* 0x0000001c04277223 */ /* 0x000fc80000000027 */
[----:B------:R-:W-:Y:S01]  /*2680*/  @P2 FADD R39, RZ, -R39 ;  /* 0x80000027ff272221 */ /* 0x000fe20000000000 */
[----:B------:R-:W-:Y:S06]  /*2690*/  @!P0 BRA `(.L_x_39) ;  /* 0x0000000000cc8947 */ /* 0x000fec0003800000 */
[----:B------:R-:W-:-:S13]  /*26a0*/  FSETP.NEU.AND P0, PT, |R2|, +INF , PT ;  /* 0x7f8000000200780b */ /* 0x000fda0003f0d200 */
[----:B------:R-:W-:Y:S01]  /*26b0*/  @!P0 FMUL R40, RZ, R2 ;  /* 0x00000002ff288220 */ /* 0x000fe20000400000 */
[----:B------:R-:W-:Y:S01]  /*26c0*/  @!P0 MOV R41, RZ ;  /* 0x000000ff00298202 */ /* 0x000fe20000000f00 */
[----:B------:R-:W-:Y:S06]  /*26d0*/  @!P0 BRA `(.L_x_39) ;  /* 0x0000000000bc8947 */ /* 0x000fec0003800000 */
[----:B------:R-:W-:Y:S01]  /*26e0*/  IMAD.SHL.U32 R28, R2, 0x100, RZ ;  /* 0x00000100021c7824 */ /* 0x000fe200078e00ff */
[----:B------:R-:W-:Y:S01]  /*26f0*/  MOV R35, RZ ;  /* 0x000000ff00237202 */ /* 0x000fe20000000f00 */
[----:B------:R-:W-:Y:S01]  /*2700*/  IMAD.MOV.U32 R4, RZ, RZ, RZ ;  /* 0x000000ffff047224 */ /* 0x000fe200078e00ff */
[----:B------:R-:W-:Y:S02]  /*2710*/  UMOV UR5, URZ ;  /* 0x000000ff00057c82 */ /* 0x000fe40008000000 */
[----:B------:R-:W-:-:S07]  /*2720*/  LOP3.LUT R43, R28, 0x80000000, RZ, 0xfc, !PT ;  /* 0x800000001c2b7812 */ /* 0x000fce00078efcff */
.L_x_40:
[----:B0-----:R-:W0:Y:S02]  /*2730*/  LDC.64 R28, c[0x4][RZ] ;  /* 0x01000000ff1c7b82 */ /* 0x001e240000000a00 */
[----:B0-----:R-:W-:-:S05]  /*2740*/  IMAD.WIDE.U32 R36, R4, 0x4, R28 ;  /* 0x0000000404247825 */ /* 0x001fca00078e001c */
[----:B------:R-:W2:Y:S01]  /*2750*/  LDG.E.CONSTANT R28, desc[UR6][R36.64] ;  /* 0x00000006241c7981 */ /* 0x000ea2000c1e9900 */
[C---:B------:R-:W-:Y:S01]  /*2760*/  LEA R38, R4.reuse, R1, 0x2 ;  /* 0x0000000104267211 */ /* 0x040fe200078e10ff */
[----:B------:R-:W-:-:S05]  /*2770*/  VIADD R4, R4, 0x1 ;  /* 0x0000000104047836 */ /* 0x000fca0000000000 */
        /* <DEDUP_REMOVED lines=8> */
[C---:B------:R-:W-:Y:S02]  /*2800*/  LOP3.LUT R4, R36.reuse, 0xe0, RZ, 0xc0, !PT ;  /* 0x000000e024047812 */ /* 0x040fe400078ec0ff */
[----:B------:R-:W-:Y:S02]  /*2810*/  LOP3.LUT P0, RZ, R36, 0x1f, RZ, 0xc0, !PT ;  /* 0x0000001f24ff7812 */ /* 0x000fe4000780c0ff */
[----:B------:R-:W-:-:S04]  /*2820*/  IADD3 R4, PT, PT, R4, -0x80, RZ ;  /* 0xffffff8004047810 */ /* 0x000fc80007ffe0ff */
        /* <DEDUP_REMOVED lines=11> */
[C-C-:B0-----:R-:W-:Y:S01]  /*28e0*/  SHF.L.W.U32.HI R41, R29.reuse, 0x2, R4.reuse ;  /* 0x000000021d297819 */ /* 0x141fe20000010e04 */
[----:B------:R-:W-:Y:S01]  /*28f0*/  IMAD.SHL.U32 R29, R29, 0x4, RZ ;  /* 0x000000041d1d7824 */ /* 0x000fe200078e00ff */
[----:B------:R-:W-:Y:S02]  /*2900*/  SHF.R.U32.HI R4, RZ, 0x1e, R4 ;  /* 0x0000001eff047819 */ /* 0x000fe40000011604 */
[----:B------:R-:W-:Y:S02]  /*2910*/  SHF.R.S32.HI R36, RZ, 0x1f, R41 ;  /* 0x0000001fff247819 */ /* 0x000fe40000011429 */
[----:B------:R-:W-:Y:S02]  /*2920*/  LOP3.LUT R2, R41, R2, RZ, 0x3c, !PT ;  /* 0x0000000229027212 */ /* 0x000fe400078e3cff */
[C---:B------:R-:W-:Y:S02]  /*2930*/  LOP3.LUT R28, R36.reuse, R29, RZ, 0x3c, !PT ;  /* 0x0000001d241c7212 */ /* 0x040fe400078e3cff */
[----:B------:R-:W-:-:S02]  /*2940*/  LOP3.LUT R29, R36, R41, RZ, 0x3c, !PT ;  /* 0x00000029241d7212 */ /* 0x000fc400078e3cff */
[----:B------:R-:W-:Y:S02]  /*2950*/  LEA.HI R41, R41, R4, RZ, 0x1 ;  /* 0x0000000429297211 */ /* 0x000fe400078f08ff */
[----:B------:R-:W-:Y:S02]  /*2960*/  ISETP.GE.AND P0, PT, R2, RZ, PT ;  /* 0x000000ff0200720c */ /* 0x000fe40003f06270 */
[----:B------:R-:W0:Y:S01]  /*2970*/  I2F.F64.S64 R28, R28 ;  /* 0x0000001c001c7312 */ /* 0x000e220000301c00 */
[----:B------:R-:W-:-:S05]  /*2980*/  IADD3 R2, PT, PT, -R41, RZ, RZ ;  /* 0x000000ff29027210 */ /* 0x000fca0007ffe1ff */
[----:B------:R-:W-:Y:S01]  /*2990*/  @!P1 IMAD.MOV.U32 R41, RZ, RZ, R2 ;  /* 0x000000ffff299224 */ /* 0x000fe200078e0002 */
[----:B0-----:R-:W-:-:S10]  /*29a0*/  DMUL R36, R28, UR8 ;  /* 0x000000081c247c28 */ /* 0x001fd40008000000 */
[----:B------:R-:W0:Y:S02]  /*29b0*/  F2F.F32.F64 R36, R36 ;  /* 0x0000002400247310 */ /* 0x000e240000301000 */
[----:B01----:R-:W-:-:S07]  /*29c0*/  FSEL R40, -R36, R36, !P0 ;  /* 0x0000002424287208 */ /* 0x003fce0004000100 */
.L_x_39:
[----:B------:R-:W-:Y:S05]  /*29d0*/  BSYNC.RECONVERGENT B1 ;  /* 0x0000000000017941 */ /* 0x000fea0003800200 */
.L_x_38:
[----:B------:R-:W-:Y:S01]  /*29e0*/  SHF.L.U32 R29, R33, 0x2, RZ ;  /* 0x00000002211d7819 */ /* 0x000fe200000006ff */
[----:B------:R-:W-:Y:S01]  /*29f0*/  VIADD R4, R34, 0xf3000000 ;  /* 0xf300000022047836 */ /* 0x000fe20000000000 */
[----:B------:R-:W-:Y:S01]  /*2a00*/  SHF.R.S32.HI R2, RZ, 0x1f, R32 ;  /* 0x0000001fff027819 */ /* 0x000fe20000011420 */
[----:B------:R0:W1:Y:S01]  /*2a10*/  MUFU.RSQ R37, R34 ;  /* 0x0000002200257308 */ /* 0x0000620000001400 */
[----:B------:R-:W-:Y:S01]  /*2a20*/  IADD3 R35, P0, PT, R32, R29, RZ ;  /* 0x0000001d20237210 */ /* 0x000fe20007f1e0ff */
[----:B------:R-:W-:Y:S03]  /*2a30*/  BSSY.RECONVERGENT B1, `(.L_x_41) ;  /* 0x000000e000017945 */ /* 0x000fe60003800200 */
[----:B------:R-:W-:Y:S02]  /*2a40*/  LEA.HI.X.SX32 R2, R29, R2, 0x1, P0 ;  /* 0x000000021d027211 */ /* 0x000fe400000f0eff */
[----:B------:R-:W-:-:S02]  /*2a50*/  ISETP.GT.U32.AND P0, PT, R4, 0x727fffff, PT ;  /* 0x727fffff0400780c */ /* 0x000fc40003f04070 */
[----:B------:R-:W-:-:S04]  /*2a60*/  LEA R28, P1, R35, R22, 0x2 ;  /* 0x00000016231c7211 */ /* 0x000fc800078210ff */
[----:B------:R-:W-:-:S07]  /*2a70*/  LEA.HI.X R29, R35, R23, R2, 0x2, P1 ;  /* 0x00000017231d7211 */ /* 0x000fce00008f1402 */
[----:B01----:R-:W-:Y:S05]  /*2a80*/  @!P0 BRA `(.L_x_42) ;  /* 0x0000000000108947 */ /* 0x003fea0003800000 */
[----:B------:R-:W-:-:S07]  /*2a90*/  MOV R2, 0x2ab0 ;  /* 0x00002ab000027802 */ /* 0x000fce0000000f00 */
[----:B------:R-:W-:Y:S05]  /*2aa0*/  CALL.REL.NOINC `($__internal_2_$__cuda_sm20_sqrt_rn_f32_slowpath) ;  /* 0x0000004c00d87944 */ /* 0x000fea0003c00000 */
[----:B------:R-:W-:Y:S01]  /*2ab0*/  MOV R35, R42 ;  /* 0x0000002a00237202 */ /* 0x000fe20000000f00 */
[----:B------:R-:W-:Y:S06]  /*2ac0*/  BRA `(.L_x_43) ;  /* 0x0000000000107947 */ /* 0x000fec0003800000 */
.L_x_42:
[----:B------:R-:W-:Y:S01]  /*2ad0*/  FMUL.FTZ R35, R34, R37 ;  /* 0x0000002522237220 */ /* 0x000fe20000410000 */
[----:B------:R-:W-:-:S03]  /*2ae0*/  FMUL.FTZ R4, R37, 0.5 ;  /* 0x3f00000025047820 */ /* 0x000fc60000410000 */
[----:B------:R-:W-:-:S04]  /*2af0*/  FFMA R2, -R35, R35, R34 ;  /* 0x0000002323027223 */ /* 0x000fc80000000122 */
[----:B------:R-:W-:-:S07]  /*2b00*/  FFMA R35, R2, R4, R35 ;  /* 0x0000000402237223 */ /* 0x000fce0000000023 */
.L_x_43:
[----:B------:R-:W-:Y:S05]  /*2b10*/  BSYNC.RECONVERGENT B1 ;  /* 0x0000000000017941 */ /* 0x000fea0003800200 */
.L_x_41:
[C---:B------:R-:W-:Y:S01]  /*2b20*/  LOP3.LUT R4, R41.reuse, 0x1, RZ, 0xc0, !PT ;  /* 0x0000000129047812 */ /* 0x040fe200078ec0ff */
[----:B------:R-:W-:Y:S02]  /*2b30*/  IMAD.MOV.U32 R2, RZ, RZ, 0x37cbac00 ;  /* 0x37cbac00ff027424 */ /* 0x000fe400078e00ff */
[----:B------:R-:W-:Y:S01]  /*2b40*/  FMUL R37, R40, R40 ;  /* 0x0000002828257220 */ /* 0x000fe20000400000 */
[----:B------:R-:W-:Y:S01]  /*2b50*/  VIADD R41, R41, 0x1 ;  /* 0x0000000129297836 */ /* 0x000fe20000000000 */
[----:B------:R-:W-:Y:S01]  /*2b60*/  ISETP.NE.U32.AND P0, PT, R4, 0x1, PT ;  /* 0x000000010400780c */ /* 0x000fe20003f05070 */
[----:B------:R-:W-:Y:S02]  /*2b70*/  HFMA2 R4, -RZ, RZ, 1.291015625, -0.052581787109375 ;  /* 0x3d2aaabbff047431 */ /* 0x000fe400000001ff */
[----:B------:R-:W-:Y:S01]  /*2b80*/  FFMA R2, R37, R2, -0.0013887860113754868507 ;  /* 0xbab607ed25027423 */ /* 0x000fe20000000002 */
[----:B------:R-:W-:Y:S01]  /*2b90*/  MOV R43, 0x3effffff ;  /* 0x3effffff002b7802 */ /* 0x000fe20000000f00 */
[----:B------:R-:W-:Y:S01]  /*2ba0*/  BSSY.RECONVERGENT B4, `(.L_x_44) ;  /* 0x000001a000047945 */ /* 0x000fe20003800200 */
[----:B------:R-:W-:-:S02]  /*2bb0*/  LOP3.LUT P1, RZ, R41, 0x2, RZ, 0xc0, !PT ;  /* 0x0000000229ff7812 */ /* 0x000fc4000782c0ff */
[----:B------:R-:W-:Y:S02]  /*2bc0*/  FSEL R2, R2, -0.00019574658654164522886, P0 ;  /* 0xb94d415302027808 */ /* 0x000fe40000000000 */
[----:B------:R-:W-:Y:S02]  /*2bd0*/  FSEL R40, R40, 1, !P0 ;  /* 0x3f80000028287808 */ /* 0x000fe40004000000 */
[----:B------:R-:W-:Y:S02]  /*2be0*/  FSEL R4, R4, 0.0083327032625675201416, P0 ;  /* 0x3c0885e404047808 */ /* 0x000fe40000000000 */
[----:B------:R-:W-:Y:S01]  /*2bf0*/  FSEL R43, -R43, -0.16666662693023681641, P0 ;  /* 0xbe2aaaa82b2b7808 */ /* 0x000fe20000000100 */
[C---:B------:R-:W-:Y:S02]  /*2c00*/  FFMA R41, R37.reuse, R40, RZ ;  /* 0x0000002825297223 */ /* 0x040fe400000000ff */
[----:B------:R-:W-:-:S04]  /*2c10*/  FFMA R2, R37, R2, R4 ;  /* 0x0000000225027223 */ /* 0x000fc80000000004 */
[----:B------:R-:W-:-:S04]  /*2c20*/  FFMA R2, R37, R2, R43 ;  /* 0x0000000225027223 */ /* 0x000fc8000000002b */
[----:B------:R-:W-:-:S04]  /*2c30*/  FFMA R40, R41, R2, R40 ;  /* 0x0000000229287223 */ /* 0x000fc80000000028 */
[----:B------:R-:W-:-:S05]  /*2c40*/  @P1 FADD R40, RZ, -R40 ;  /* 0x80000028ff281221 */ /* 0x000fca0000000000 */
[----:B------:R-:W-:-:S04]  /*2c50*/  FSETP.GT.AND P4, PT, |R39|, |R40|, PT ;  /* 0x400000282700720b */ /* 0x000fc80003f84200 */
[----:B------:R-:W-:Y:S02]  /*2c60*/  FSEL R41, |R39|, |R40|, P4 ;  /* 0x4000002827297208 */ /* 0x000fe40002000200 */
[----:B------:R-:W-:Y:S02]  /*2c70*/  FSEL R2, |R40|, |R39|, P4 ;  /* 0x4000002728027208 */ /* 0x000fe40002000200 */
        /* <DEDUP_REMOVED lines=9> */
[----:B------:R-:W-:-:S07]  /*2d10*/  MOV R4, 0x2d30 ;  /* 0x00002d3000047802 */ /* 0x000fce0000000f00 */
[----:B------:R-:W-:Y:S05]  /*2d20*/  CALL.REL.NOINC `($__internal_3_$__cuda_sm3x_div_rn_noftz_f32_slowpath) ;  /* 0x0000004c00907944 */ /* 0x000fea0003c00000 */
[----:B------:R-:W-:-:S07]  /*2d30*/  MOV R4, R2 ;  /* 0x0000000200047202 */ /* 0x000fce0000000f00 */
.L_x_45:
[----:B------:R-:W-:Y:S05]  /*2d40*/  BSYNC.RECONVERGENT B4 ;  /* 0x0000000000047941 */ /* 0x000fea0003800200 */
.L_x_44:
[----:B------:R-:W-:Y:S02]  /*2d50*/  IMAD.MOV.U32 R37, RZ, RZ, 0x3b33710b ;  /* 0x3b33710bff257424 */ /* 0x000fe400078e00ff */
[----:B------:R-:W-:Y:S01]  /*2d60*/  FMUL R2, R4, R4 ;  /* 0x0000000404027220 */ /* 0x000fe20000400000 */
[----:B------:R-:W-:Y:S02]  /*2d70*/  HFMA2 R36, -RZ, RZ, 1.857421875, -1409 ;  /* 0x3f6ee581ff247431 */ /* 0x000fe400000001ff */
[----:B------:R-:W-:Y:S01]  /*2d80*/  FADD R38, R35, R35 ;  /* 0x0000002323267221 */ /* 0x000fe20000000000 */
[----:B------:R-:W-:Y:S01]  /*2d90*/  ISETP.GE.AND P0, PT, R40, RZ, PT ;  /* 0x000000ff2800720c */ /* 0x000fe20003f06270 */
[----:B------:R-:W-:Y:S01]  /*2da0*/  FFMA R37, R2, R37, -0.015681877732276916504 ;  /* 0xbc80774802257423 */ /* 0x000fe20000000025 */
[----:B------:R-:W-:Y:S01]  /*2db0*/  FSETP.NEU.AND P1, PT, |R40|, |R39|, PT ;  /* 0x400000272800720b */ /* 0x000fe20003f2d200 */
[----:B------:R-:W0:Y:S01]  /*2dc0*/  MUFU.RCP R43, R38 ;  /* 0x00000026002b7308 */ /* 0x000e220000001000 */
[----:B------:R-:W-:Y:S01]  /*2dd0*/  FSETP.NEU.AND P2, PT, R41, RZ, PT ;  /* 0x000000ff2900720b */ /* 0x000fe20003f4d000 */
[C---:B------:R-:W-:Y:S01]  /*2de0*/  FFMA R37, R2.reuse, R37, 0.042200751602649688721 ;  /* 0x3d2cdab202257423 */ /* 0x040fe20000000025 */
[----:B------:R-:W-:Y:S01]  /*2df0*/  FADD R40, |R39|, |R40| ;  /* 0x4000002827287221 */ /* 0x000fe20000000200 */
[----:B------:R-:W-:Y:S02]  /*2e00*/  BSSY.RECONVERGENT B4, `(.L_x_46) ;  /* 0x000001f000047945 */ /* 0x000fe40003800200 */
        /* <DEDUP_REMOVED lines=8> */
[----:B------:R-:W-:Y:S01]  /*2e90*/  FFMA R2, R36, 1.6832555532455444336, -R37 ;  /* 0x3fd774eb24027823 */ /* 0x000fe20000000825 */
[----:B------:R-:W-:-:S04]  /*2ea0*/  IMAD.MOV.U32 R36, RZ, RZ, 0x4016cbe4 ;  /* 0x4016cbe4ff247424 */ /* 0x000fc800078e00ff */
[-C--:B------:R-:W-:Y:S02]  /*2eb0*/  FSEL R2, R2, R37.reuse, P4 ;  /* 0x0000002502027208 */ /* 0x080fe40002000000 */
[----:B------:R-:W-:-:S05]  /*2ec0*/  FSEL R37, R37, -R37, P4 ;  /* 0x8000002525257208 */ /* 0x000fca0002000000 */
[----:B------:R-:W-:Y:S01]  /*2ed0*/  @!P0 FFMA R2, R4, 1.6832555532455444336, R37 ;  /* 0x3fd774eb04028823 */ /* 0x000fe20000000025 */
[----:B------:R-:W-:Y:S01]  /*2ee0*/  @!P1 FSEL R2, R36, 0.78539818525314331055, !P0 ;  /* 0x3f490fdb24029808 */ /* 0x000fe20004000000 */
[----:B------:R-:W1:Y:S01]  /*2ef0*/  FCHK P1, R0, R38 ;  /* 0x0000002600007302 */ /* 0x000e620000020000 */
[----:B0-----:R-:W-:Y:S01]  /*2f00*/  FFMA R4, -R38, R43, 1 ;  /* 0x3f80000026047423 */ /* 0x001fe2000000012b */
[----:B------:R-:W-:Y:S02]  /*2f10*/  @!P2 FSEL R2, RZ, 3.1415927410125732422, P0 ;  /* 0x40490fdbff02a808 */ /* 0x000fe40000000000 */
[----:B------:R-:W-:Y:S01]  /*2f20*/  FSETP.NAN.AND P0, PT, R40, R40, PT ;  /* 0x000000282800720b */ /* 0x000fe20003f08000 */
[----:B------:R-:W-:Y:S01]  /*2f30*/  FFMA R41, R43, R4, R43 ;  /* 0x000000042b297223 */ /* 0x000fe2000000002b */
[----:B------:R-:W-:-:S03]  /*2f40*/  LOP3.LUT R39, R2, 0x80000000, R39, 0xb8, !PT ;  /* 0x8000000002277812 */ /* 0x000fc600078eb827 */
[----:B------:R-:W-:Y:S01]  /*2f50*/  FFMA R4, R0, R41, RZ ;  /* 0x0000002900047223 */ /* 0x000fe200000000ff */
[----:B------:R-:W-:-:S03]  /*2f60*/  FSEL R40, R40, R39, P0 ;  /* 0x0000002728287208 */ /* 0x000fc60000000000 */
        /* <DEDUP_REMOVED lines=8> */
.L_x_47:
[----:B------:R-:W-:Y:S05]  /*2ff0*/  BSYNC.RECONVERGENT B4 ;  /* 0x0000000000047941 */ /* 0x000fea0003800200 */
.L_x_46:
        /* <DEDUP_REMOVED lines=14> */
.L_x_49:
[----:B------:R-:W-:Y:S05]  /*30e0*/  BSYNC.RECONVERGENT B4 ;  /* 0x0000000000047941 */ /* 0x000fea0003800200 */
.L_x_48:
        /* <DEDUP_REMOVED lines=10> */
[----:B------:R-:W-:Y:S02]  /*3190*/  MOV R45, R34 ;  /* 0x00000022002d7202 */ /* 0x000fe40000000f00 */
[----:B------:R-:W-:-:S07]  /*31a0*/  MOV R4, 0x31c0 ;  /* 0x000031c000047802 */ /* 0x000fce0000000f00 */
[----:B------:R-:W-:Y:S05]  /*31b0*/  CALL.REL.NOINC `($__internal_3_$__cuda_sm3x_div_rn_noftz_f32_slowpath) ;  /* 0x00000048006c7944 */ /* 0x000fea0003c00000 */
[----:B------:R-:W-:-:S07]  /*31c0*/  IMAD.MOV.U32 R38, RZ, RZ, R2 ;  /* 0x000000ffff267224 */ /* 0x000fce00078e0002 */
.L_x_51:
[----:B------:R-:W-:Y:S05]  /*31d0*/  BSYNC.RECONVERGENT B4 ;  /* 0x0000000000047941 */ /* 0x000fea0003800200 */
.L_x_50:
        /* <DEDUP_REMOVED lines=13> */
.L_x_53:
[----:B------:R-:W-:Y:S05]  /*32b0*/  BSYNC.RECONVERGENT B4 ;  /* 0x0000000000047941 */ /* 0x000fea0003800200 */
.L_x_52:
[----:B------:R-:W2:Y:S04]  /*32c0*/  LDG.E R34, desc[UR6][R28.64+0x24] ;  /* 0x000024061c227981 */ /* 0x000ea8000c1e1900 */
[----:B------:R-:W3:Y:S04]  /*32d0*/  LDG.E R4, desc[UR6][R28.64+0x20] ;  /* 0x000020061c047981 */ /* 0x000ee8000c1e1900 */
[----:B------:R-:W4:Y:S04]  /*32e0*/  LDG.E R3, desc[UR6][R28.64+0x1c] ;  /* 0x00001c061c037981 */ /* 0x000f28000c1e1900 */
[----:B------:R-:W5:Y:S01]  /*32f0*/  LDG.E R0, desc[UR6][R28.64+0x18] ;  /* 0x000018061c007981 */ /* 0x000f62000c1e1900 */
[----:B------:R-:W-:Y:S01]  /*3300*/  BSSY.RECONVERGENT B1, `(.L_x_54) ;  /* 0x0000023000017945 */ /* 0x000fe20003800200 */
[CC--:B--2---:R-:W-:Y:S01]  /*3310*/  FMUL R36, R34.reuse, R39.reuse ;  /* 0x0000002722247220 */ /* 0x0c4fe20000400000 */
[-C--:B------:R-:W-:Y:S01]  /*3320*/  FMUL R45, R34, R2.reuse ;  /* 0x00000002222d7220 */ /* 0x080fe20000400000 */
[C---:B---3--:R-:W-:Y:S01]  /*3330*/  FMUL R37, R4.reuse, R39 ;  /* 0x0000002704257220 */ /* 0x048fe20000400000 */
[----:B------:R-:W-:Y:S01]  /*3340*/  FMUL R43, R4, R2 ;  /* 0x00000002042b7220 */ /* 0x000fe20000400000 */
[CC--:B----4-:R-:W-:Y:S01]  /*3350*/  FFMA R36, R3.reuse, R41.reuse, R36 ;  /* 0x0000002903247223 */ /* 0x0d0fe20000000024 */
[-C--:B------:R-:W-:Y:S01]  /*3360*/  FFMA R45, R3, R38.reuse, R45 ;  /* 0x00000026032d7223 */ /* 0x080fe2000000002d */
[C---:B-----5:R-:W-:Y:S01]  /*3370*/  FFMA R37, R0.reuse, R41, R37 ;  /* 0x0000002900257223 */ /* 0x060fe20000000025 */
[----:B------:R-:W-:Y:S01]  /*3380*/  FFMA R43, R0, R38, R43 ;  /* 0x00000026002b7223 */ /* 0x000fe2000000002b */
[CC--:B------:R-:W-:Y:S01]  /*3390*/  FMUL R0, R36.reuse, R2.reuse ;  /* 0x0000000224007220 */ /* 0x0c0fe20000400000 */
[CC--:B------:R-:W-:Y:S01]  /*33a0*/  FMUL R4, R45.reuse, R39.reuse ;  /* 0x000000272d047220 */ /* 0x0c0fe20000400000 */
[----:B------:R-:W-:Y:S01]  /*33b0*/  FMUL R36, R36, R39 ;  /* 0x0000002724247220 */ /* 0x000fe20000400000 */
[----:B------:R-:W-:Y:S01]  /*33c0*/  FMUL R2, R45, R2 ;  /* 0x000000022d027220 */ /* 0x000fe20000400000 */
[-C--:B------:R-:W-:Y:S01]  /*33d0*/  FFMA R3, R37, R38.reuse, R0 ;  /* 0x0000002625037223 */ /* 0x080fe20000000000 */
[-C--:B------:R-:W-:Y:S01]  /*33e0*/  FFMA R4, R43, R41.reuse, R4 ;  /* 0x000000292b047223 */ /* 0x080fe20000000004 */
[----:B------:R-:W-:Y:S01]  /*33f0*/  FFMA R36, R37, R41, R36 ;  /* 0x0000002925247223 */ /* 0x000fe20000000024 */
[----:B------:R-:W-:Y:S01]  /*3400*/  FFMA R43, R43, R38, R2 ;  /* 0x000000262b2b7223 */ /* 0x000fe20000000002 */
[----:B------:R-:W-:Y:S01]  /*3410*/  FADD R41, R12, R3 ;  /* 0x000000030c297221 */ /* 0x000fe20000000000 */
[----:B------:R-:W-:Y:S01]  /*3420*/  FADD R28, R13, R4 ;  /* 0x000000040d1c7221 */ /* 0x000fe20000000000 */
[----:B------:R-:W-:Y:S01]  /*3430*/  FADD R42, R11, R36 ;  /* 0x000000240b2a7221 */ /* 0x000fe20000000000 */
[----:B------:R-:W-:-:S02]  /*3440*/  FADD R3, R14, R43 ;  /* 0x0000002b0e037221 */ /* 0x000fc40000000000 */
[----:B------:R-:W-:-:S04]  /*3450*/  FMUL R29, R41, R28 ;  /* 0x0000001c291d7220 */ /* 0x000fc80000400000 */
        /* <DEDUP_REMOVED lines=9> */
.L_x_55:
[----:B------:R-:W0:Y:S02]  /*34f0*/  MUFU.RCP R29, R34 ;  /* 0x00000022001d7308 */ /* 0x000e240000001000 */
[----:B0-----:R-:W-:-:S04]  /*3500*/  FFMA R0, R34, R29, -1 ;  /* 0xbf80000022007423 */ /* 0x001fc8000000001d */
[----:B------:R-:W-:-:S04]  /*3510*/  FADD.FTZ R0, -R0, -RZ ;  /* 0x800000ff00007221 */ /* 0x000fc80000010100 */
[----:B------:R-:W-:-:S07]  /*3520*/  FFMA R0, R29, R0, R29 ;  /* 0x000000001d007223 */ /* 0x000fce000000001d */
.L_x_56:
[----:B------:R-:W-:Y:S05]  /*3530*/  BSYNC.RECONVERGENT B1 ;  /* 0x0000000000017941 */ /* 0x000fea0003800200 */
.L_x_54:
[----:B------:R-:W-:Y:S01]  /*3540*/  IADD3 R2, PT, PT, R34, -0xd000000, RZ ;  /* 0xf300000022027810 */ /* 0x000fe20007ffe0ff */
[----:B------:R0:W1:Y:S01]  /*3550*/  MUFU.RSQ R37, R34 ;  /* 0x0000002200257308 */ /* 0x0000620000001400 */
[----:B------:R-:W-:Y:S01]  /*3560*/  BSSY.RECONVERGENT B1, `(.L_x_57) ;  /* 0x000000e000017945 */ /* 0x000fe20003800200 */
[-C--:B------:R-:W-:Y:S01]  /*3570*/  FMUL R29, R3, R0.reuse ;  /* 0x00000000031d7220 */ /* 0x080fe20000400000 */
[----:B------:R-:W-:Y:S01]  /*3580*/  ISETP.GT.U32.AND P0, PT, R2, 0x727fffff, PT ;  /* 0x727fffff0200780c */ /* 0x000fe20003f04070 */
[-C--:B------:R-:W-:Y:S01]  /*3590*/  FMUL R28, R28, -R0.reuse ;  /* 0x800000001c1c7220 */ /* 0x080fe20000400000 */
[----:B------:R-:W-:-:S11]  /*35a0*/  FMUL R39, R42, R0 ;  /* 0x000000002a277220 */ /* 0x000fd60000400000 */
[----:B0-----:R-:W-:Y:S05]  /*35b0*/  @!P0 BRA `(.L_x_58) ;  /* 0x0000000000108947 */ /* 0x001fea0003800000 */
[----:B------:R-:W-:-:S07]  /*35c0*/  MOV R2, 0x35e0 ;  /* 0x000035e000027802 */ /* 0x000fce0000000f00 */
[----:B-1----:R-:W-:Y:S05]  /*35d0*/  CALL.REL.NOINC `($__internal_2_$__cuda_sm20_sqrt_rn_f32_slowpath) ;  /* 0x00000044000c7944 */ /* 0x002fea0003c00000 */
[----:B------:R-:W-:Y:S01]  /*35e0*/  IMAD.MOV.U32 R4, RZ, RZ, R42 ;  /* 0x000000ffff047224 */ /* 0x000fe200078e002a */
[----:B------:R-:W-:Y:S06]  /*35f0*/  BRA `(.L_x_59) ;  /* 0x0000000000107947 */ /* 0x000fec0003800000 */
.L_x_58:
[----:B-1----:R-:W-:Y:S01]  /*3600*/  FMUL.FTZ R3, R34, R37 ;  /* 0x0000002522037220 */ /* 0x002fe20000410000 */
[----:B------:R-:W-:-:S03]  /*3610*/  FMUL.FTZ R2, R37, 0.5 ;  /* 0x3f00000025027820 */ /* 0x000fc60000410000 */
[----:B------:R-:W-:-:S04]  /*3620*/  FFMA R4, -R3, R3, R34 ;  /* 0x0000000303047223 */ /* 0x000fc80000000122 */
[----:B------:R-:W-:-:S07]  /*3630*/  FFMA R4, R4, R2, R3 ;  /* 0x0000000204047223 */ /* 0x000fce0000000003 */
.L_x_59:
[----:B------:R-:W-:Y:S05]  /*3640*/  BSYNC.RECONVERGENT B1 ;  /* 0x0000000000017941 */ /* 0x000fea0003800200 */
.L_x_57:
[----:B------:R-:W0:Y:S01]  /*3650*/  F2F.F64.F32 R2, R4 ;  /* 0x0000000400027310 */ /* 0x000e220000201800 */
[----:B------:R-:W-:Y:S01]  /*3660*/  UMOV UR8, 0x54442eea ;  /* 0x54442eea00087882 */ /* 0x000fe20000000000 */
[----:B------:R-:W-:Y:S01]  /*3670*/  UMOV UR9, 0x401921fb ;  /* 0x401921fb00097882 */ /* 0x000fe20000000000 */
[----:B------:R-:W-:Y:S01]  /*3680*/  BSSY.RECONVERGENT B1, `(.L_x_60) ;  /* 0x000000f000017945 */ /* 0x000fe20003800200 */
[----:B0-----:R-:W-:-:S06]  /*3690*/  DMUL R2, R2, UR8 ;  /* 0x0000000802027c28 */ /* 0x001fcc0008000000 */
[----:B------:R-:W0:Y:S04]  /*36a0*/  MUFU.RCP64H R45, R3 ;  /* 0x00000003002d7308 */ /* 0x000e280000001800 */
[----:B------:R-:W-:-:S04]  /*36b0*/  IADD3 R44, PT, PT, R3, 0x300402, RZ ;  /* 0x00300402032c7810 */ /* 0x000fc80007ffe0ff */
[----:B------:R-:W-:Y:S02]  /*36c0*/  FSETP.GEU.AND P0, PT, |R44|, 5.8789094863358348022e-39, PT ;  /* 0x004004022c00780b */ /* 0x000fe40003f0e200 */
[----:B0-----:R-:W-:-:S08]  /*36d0*/  DFMA R42, -R2, R44, 1 ;  /* 0x3ff00000022a742b */ /* 0x001fd0000000012c */
[----:B------:R-:W-:-:S08]  /*36e0*/  DFMA R42, R42, R42, R42 ;  /* 0x0000002a2a2a722b */ /* 0x000fd0000000002a */
[----:B------:R-:W-:-:S08]  /*36f0*/  DFMA R42, R44, R42, R44 ;  /* 0x0000002a2c2a722b */ /* 0x000fd0000000002c */
[----:B------:R-:W-:-:S08]  /*3700*/  DFMA R36, -R2, R42, 1 ;  /* 0x3ff000000224742b */ /* 0x000fd0000000012a */
[----:B------:R-:W-:Y:S01]  /*3710*/  DFMA R36, R42, R36, R42 ;  /* 0x000000242a24722b */ /* 0x000fe2000000002a */
[----:B------:R-:W-:Y:S10]  /*3720*/  @P0 BRA `(.L_x_61) ;  /* 0x0000000000100947 */ /* 0x000ff40003800000 */
[----:B------:R-:W-:Y:S02]  /*3730*/  LOP3.LUT R42, R3, 0x7fffffff, RZ, 0xc0, !PT ;  /* 0x7fffffff032a7812 */ /* 0x000fe400078ec0ff */
[----:B------:R-:W-:-:S03]  /*3740*/  MOV R4, 0x3770 ;  /* 0x0000377000047802 */ /* 0x000fc60000000f00 */
[----:B------:R-:W-:-:S07]  /*3750*/  VIADD R42, R42, 0xfff00000 ;  /* 0xfff000002a2a7836 */ /* 0x000fce0000000000 */
[----:B------:R-:W-:Y:S05]  /*3760*/  CALL.REL.NOINC `($__internal_0_$__cuda_sm20_dblrcp_rn_slowpath_v3) ;  /* 0x0000003c002c7944 */ /* 0x000fea0003c00000 */
.L_x_61:
[----:B------:R-:W-:Y:S05]  /*3770*/  BSYNC.RECONVERGENT B1 ;  /* 0x0000000000017941 */ /* 0x000fea0003800200 */
.L_x_60:
[----:B------:R-:W-:Y:S01]  /*3780*/  FADD R40, -R19, R40 ;  /* 0x0000002813287221 */ /* 0x000fe20000000100 */
[----:B------:R-:W-:Y:S01]  /*3790*/  FADD R35, -R18, R35 ;  /* 0x0000002312237221 */ /* 0x000fe20000000100 */
[----:B------:R-:W-:Y:S01]  /*37a0*/  FFMA R28, -R41, R0, R28 ;  /* 0x00000000291c7223 */ /* 0x000fe2000000011c */
[----:B------:R-:W-:Y:S02]  /*37b0*/  IMAD.MOV.U32 R3, RZ, RZ, 0x3ff71547 ;  /* 0x3ff71547ff037424 */ /* 0x000fe400078e00ff */
[-C--:B------:R-:W-:Y:S01]  /*37c0*/  FMUL R4, R40, R40.reuse ;  /* 0x0000002828047220 */ /* 0x080fe20000400000 */
[C---:B------:R-:W-:Y:S01]  /*37d0*/  FMUL R2, R35.reuse, R35 ;  /* 0x0000002323027220 */ /* 0x040fe20000400000 */
[----:B------:R-:W-:Y:S01]  /*37e0*/  FMUL R35, R35, R40 ;  /* 0x0000002823237220 */ /* 0x000fe20000400000 */
[----:B------:R-:W-:Y:S01]  /*37f0*/  UMOV UR8, 0xfefa39ef ;  /* 0xfefa39ef00087882 */ /* 0x000fe20000000000 */
[----:B------:R-:W-:Y:S01]  /*3800*/  FMUL R4, R39, R4 ;  /* 0x0000000427047220 */ /* 0x000fe20000400000 */
[----:B------:R-:W-:Y:S01]  /*3810*/  UMOV UR9, 0x3fe62e42 ;  /* 0x3fe62e4200097882 */ /* 0x000fe20000000000 */
[----:B------:R-:W-:Y:S02]  /*3820*/  BSSY.RECONVERGENT B1, `(.L_x_62) ;  /* 0x000003c000017945 */ /* 0x000fe40003800200 */
[----:B------:R-:W-:-:S02]  /*3830*/  FFMA R2, R29, R2, R4 ;  /* 0x000000021d027223 */ /* 0x000fc40000000004 */
[----:B------:R-:W-:Y:S02]  /*3840*/  F2F.F32.F64 R4, R36 ;  /* 0x0000002400047310 */ /* 0x000fe40000301000 */
[----:B------:R-:W-:Y:S01]  /*3850*/  FFMA R0, R35, R28, R2 ;  /* 0x0000001c23007223 */ /* 0x000fe20000000002 */
[----:B------:R-:W-:-:S05]  /*3860*/  MOV R2, 0x652b82fe ;  /* 0x652b82fe00027802 */ /* 0x000fca0000000f00 */
[----:B------:R-:W0:Y:S02]  /*3870*/  F2F.F64.F32 R28, R0 ;  /* 0x00000000001c7310 */ /* 0x000e240000201800 */
[----:B0-----:R-:W-:-:S08]  /*3880*/  DMUL R28, R28, -0.5 ;  /* 0xbfe000001c1c7828 */ /* 0x001fd00000000000 */
[----:B------:R-:W-:Y:S02]  /*3890*/  DFMA R2, R28, R2, 6.75539944105574400000e+15 ;  /* 0x433800001c02742b */ /* 0x000fe40000000002 */
[----:B------:R-:W-:-:S06]  /*38a0*/  FSETP.GEU.AND P0, PT, |R29|, 4.1917929649353027344, PT ;  /* 0x4086232b1d00780b */ /* 0x000fcc0003f0e200 */
[----:B------:R-:W-:-:S08]  /*38b0*/  DADD R34, R2, -6.75539944105574400000e+15 ;  /* 0xc338000002227429 */ /* 0x000fd00000000000 */
[----:B------:R-:W-:Y:S01]  /*38c0*/  DFMA R38, R34, -UR8, R28 ;  /* 0x8000000822267c2b */ /* 0x000fe2000800001c */
[----:B------:R-:W-:Y:S01]  /*38d0*/  UMOV UR8, 0x3b39803f ;  /* 0x3b39803f00087882 */ /* 0x000fe20000000000 */
[----:B------:R-:W-:-:S06]  /*38e0*/  UMOV UR9, 0x3c7abc9e ;  /* 0x3c7abc9e00097882 */ /* 0x000fcc0000000000 */
[----:B------:R-:W-:Y:S01]  /*38f0*/  DFMA R38, R34, -UR8, R38 ;  /* 0x8000000822267c2b */ /* 0x000fe20008000026 */
[----:B------:R-:W-:Y:S01]  /*3900*/  UMOV UR8, 0x69ce2bdf ;  /* 0x69ce2bdf00087882 */ /* 0x000fe20000000000 */
[----:B------:R-:W-:Y:S01]  /*3910*/  MOV R34, 0xfca213ea ;  /* 0xfca213ea00227802 */ /* 0x000fe20000000f00 */
[----:B------:R-:W-:Y:S01]  /*3920*/  IMAD.MOV.U32 R35, RZ, RZ, 0x3e928af3 ;  /* 0x3e928af3ff237424 */ /* 0x000fe200078e00ff */
[----:B------:R-:W-:-:S05]  /*3930*/  UMOV UR9, 0x3e5ade15 ;  /* 0x3e5ade1500097882 */ /* 0x000fca0000000000 */
[----:B------:R-:W-:Y:S01]  /*3940*/  DFMA R34, R38, UR8, R34 ;  /* 0x0000000826227c2b */ /* 0x000fe20008000022 */
[----:B------:R-:W-:Y:S01]  /*3950*/  UMOV UR8, 0x62401315 ;  /* 0x6240131500087882 */ /* 0x000fe20000000000 */
[----:B------:R-:W-:-:S06]  /*3960*/  UMOV UR9, 0x3ec71dee ;  /* 0x3ec71dee00097882 */ /* 0x000fcc0000000000 */
[----:B------:R-:W-:Y:S01]  /*3970*/  DFMA R34, R38, R34, UR8 ;  /* 0x0000000826227e2b */ /* 0x000fe20008000022 */
        /* <DEDUP_REMOVED lines=20> */
[----:B------:R-:W-:-:S08]  /*3ac0*/  DFMA R34, R38, R34, UR8 ;  /* 0x0000000826227e2b */ /* 0x000fd00008000022 */
[----:B------:R-:W-:-:S08]  /*3ad0*/  DFMA R34, R38, R34, 1 ;  /* 0x3ff000002622742b */ /* 0x000fd00000000022 */
[----:B------:R-:W-:-:S10]  /*3ae0*/  DFMA R34, R38, R34, 1 ;  /* 0x3ff000002622742b */ /* 0x000fd40000000022 */
[----:B------:R-:W-:Y:S01]  /*3af0*/  LEA R39, R2, R35, 0x14 ;  /* 0x0000002302277211 */ /* 0x000fe200078ea0ff */
[----:B------:R-:W-:Y:S01]  /*3b00*/  IMAD.MOV.U32 R38, RZ, RZ, R34 ;  /* 0x000000ffff267224 */ /* 0x000fe200078e0022 */
[----:B------:R-:W-:Y:S06]  /*3b10*/  @!P0 BRA `(.L_x_63) ;  /* 0x0000000000308947 */ /* 0x000fec0003800000 */
[----:B------:R-:W-:Y:S01]  /*3b20*/  FSETP.GEU.AND P1, PT, |R29|, 4.2275390625, PT ;  /* 0x408748001d00780b */ /* 0x000fe20003f2e200 */
[C---:B------:R-:W-:Y:S02]  /*3b30*/  DADD R36, R28.reuse, +INF ;  /* 0x7ff000001c247429 */ /* 0x040fe40000000000 */
[----:B------:R-:W-:-:S08]  /*3b40*/  DSETP.GEU.AND P0, PT, R28, RZ, PT ;  /* 0x000000ff1c00722a */ /* 0x000fd00003f0e000 */
[----:B------:R-:W-:Y:S02]  /*3b50*/  FSEL R38, R36, RZ, P0 ;  /* 0x000000ff24267208 */ /* 0x000fe40000000000 */
[----:B------:R-:W-:Y:S02]  /*3b60*/  @!P1 LEA.HI R0, R2, R2, RZ, 0x1 ;  /* 0x0000000202009211 */ /* 0x000fe400078f08ff */
[----:B------:R-:W-:Y:S02]  /*3b70*/  FSEL R39, R37, RZ, P0 ;  /* 0x000000ff25277208 */ /* 0x000fe40000000000 */
[----:B------:R-:W-:-:S04]  /*3b80*/  @!P1 SHF.R.S32.HI R3, RZ, 0x1, R0 ;  /* 0x00000001ff039819 */ /* 0x000fc80000011400 */
[----:B------:R-:W-:Y:S01]  /*3b90*/  @!P1 IADD3 R2, PT, PT, R2, -R3, RZ ;  /* 0x8000000302029210 */ /* 0x000fe20007ffe0ff */
[----:B------:R-:W-:-:S03]  /*3ba0*/  @!P1 IMAD R35, R3, 0x100000, R35 ;  /* 0x0010000003239824 */ /* 0x000fc600078e0223 */
[----:B------:R-:W-:Y:S02]  /*3bb0*/  @!P1 LEA R3, R2, 0x3ff00000, 0x14 ;  /* 0x3ff0000002039811 */ /* 0x000fe400078ea0ff */
[----:B------:R-:W-:-:S06]  /*3bc0*/  @!P1 MOV R2, RZ ;  /* 0x000000ff00029202 */ /* 0x000fcc0000000f00 */
[----:B------:R-:W-:-:S11]  /*3bd0*/  @!P1 DMUL R38, R34, R2 ;  /* 0x0000000222269228 */ /* 0x000fd60000000000 */
.L_x_63:
[----:B------:R-:W-:Y:S05]  /*3be0*/  BSYNC.RECONVERGENT B1 ;  /* 0x0000000000017941 */ /* 0x000fea0003800200 */
.L_x_62:
[----:B------:R-:W0:Y:S01]  /*3bf0*/  F2F.F64.F32 R2, R4 ;  /* 0x0000000400027310 */ /* 0x000e220000201800 */
[----:B------:R-:W1:Y:S01]  /*3c00*/  LDCU UR5, c[0x0][0x3b8] ;  /* 0x00007700ff0577ac */ /* 0x000e620008000800 */
[----:B------:R-:W-:-:S05]  /*3c10*/  VIADD R31, R31, 0x1 ;  /* 0x000000011f1f7836 */ /* 0x000fca0000000000 */
[----:B------:R-:W-:Y:S01]  /*3c20*/  ISETP.NE.AND P1, PT, R31, R8, PT ;  /* 0x000000081f00720c */ /* 0x000fe20003f25270 */
[----:B0-----:R-:W-:-:S10]  /*3c30*/  DMUL R2, R2, R38 ;  /* 0x0000002602027228 */ /* 0x001fd40000000000 */
[----:B------:R-:W0:Y:S02]  /*3c40*/  F2F.F32.F64 R3, R2 ;  /* 0x0000000200037310 */ /* 0x000e240000301000 */
[----:B0-----:R-:W-:-:S04]  /*3c50*/  FSETP.GEU.AND P0, PT, R30, R3, PT ;  /* 0x000000031e00720b */ /* 0x001fc80003f0e000 */
[----:B-1----:R-:W-:-:S04]  /*3c60*/  FSETP.GE.AND P0, PT, R3, UR5, !P0 ;  /* 0x0000000503007c0b */ /* 0x002fc8000c706000 */
[----:B------:R-:W-:Y:S02]  /*3c70*/  FSEL R30, R3, R30, P0 ;  /* 0x0000001e031e7208 */ /* 0x000fe40000000000 */
[----:B------:R-:W-:Y:S01]  /*3c80*/  SEL R10, R33, R10, P0 ;  /* 0x0000000a210a7207 */ /* 0x000fe20000000000 */
[----:B------:R-:W-:Y:S06]  /*3c90*/  @P1 BRA `(.L_x_64) ;  /* 0xffffffe0005c1947 */ /* 0x000fec000383ffff */
.L_x_32:
[----:B------:R-:W-:Y:S05]  /*3ca0*/  BSYNC.RECONVERGENT B3 ;  /* 0x0000000000037941 */ /* 0x000fea0003800200 */
.L_x_31:
[----:B------:R-:W-:Y:S01]  /*3cb0*/  ISETP.NE.AND P0, PT, R10, -0x1, PT ;  /* 0xffffffff0a00780c */ /* 0x000fe20003f05270 */
[----:B------:R-:W-:-:S12]  /*3cc0*/  BSSY.RECONVERGENT B3, `(.L_x_65) ;  /* 0x000036e000037945 */ /* 0x000fd80003800200 */
[----:B------:R-:W-:Y:S05]  /*3cd0*/  @!P0 BRA `(.L_x_66) ;  /* 0x0000002000e08947 */ /* 0x000fea0003800000 */
[----:B------:R-:W-:-:S05]  /*3ce0*/  IMAD.WIDE R18, R10, 0x4, R24 ;  /* 0x000000040a127825 */ /* 0x000fca00078e0218 */
[----:B------:R-:W2:Y:S01]  /*3cf0*/  LDG.E R0, desc[UR6][R18.64] ;  /* 0x0000000612007981 */ /* 0x000ea2000c1e1900 */
[----:B------:R-:W-:-:S05]  /*3d00*/  SHF.L.U32 R31, R10, 0x1, RZ ;  /* 0x000000010a1f7819 */ /* 0x000fca00000006ff */
[----:B------:R-:W-:-:S04]  /*3d10*/  IMAD.WIDE R30, R31, 0x4, R22 ;  /* 0x000000041f1e7825 */ /* 0x000fc800078e0216 */
[----:B--2---:R-:W-:-:S05]  /*3d20*/  VIADD R11, R0, 0x1 ;  /* 0x00000001000b7836 */ /* 0x004fca0000000000 */
[----:B------:R0:W-:Y:S04]  /*3d30*/  STG.E desc[UR6][R18.64], R11 ;  /* 0x0000000b12007986 */ /* 0x0001e8000c101906 */
[----:B------:R-:W2:Y:S04]  /*3d40*/  LDG.E R16, desc[UR6][R22.64] ;  /* 0x0000000616107981 */ /* 0x000ea8000c1e1900 */
[----:B------:R-:W2:Y:S04]  /*3d50*/  LDG.E R15, desc[UR6][R30.64+0x18] ;  /* 0x000018061e0f7981 */ /* 0x000ea8000c1e1900 */
[----:B------:R-:W3:Y:S04]  /*3d60*/  LDG.E R13, desc[UR6][R22.64+0x4] ;  /* 0x00000406160d7981 */ /* 0x000ee8000c1e1900 */
[----:B------:R-:W3:Y:S04]  /*3d70*/  LDG.E R14, desc[UR6][R30.64+0x1c] ;  /* 0x00001c061e0e7981 */ /* 0x000ee8000c1e1900 */
[----:B------:R1:W5:Y:S01]  /*3d80*/  LDG.E R0, desc[UR6][R22.64+0x8] ;  /* 0x0000080616007981 */ /* 0x000362000c1e1900 */
[----:B------:R-:W-:Y:S01]  /*3d90*/  BSSY.RECONVERGENT B4, `(.L_x_67) ;  /* 0x0000013000047945 */ /* 0x000fe20003800200 */
[----:B------:R-:W-:Y:S01]  /*3da0*/  SHF.R.S32.HI R17, RZ, 0x1f, R10 ;  /* 0x0000001fff117819 */ /* 0x000fe2000001140a */
[----:B--2---:R-:W-:Y:S01]  /*3db0*/  FADD R16, -R16, R15 ;  /* 0x0000000f10107221 */ /* 0x004fe20000000100 */
[----:B---3--:R-:W-:-:S05]  /*3dc0*/  FADD R13, -R13, R14 ;  /* 0x0000000e0d0d7221 */ /* 0x008fca0000000100 */
[----:B------:R-:W-:-:S04]  /*3dd0*/  FSETP.GT.AND P4, PT, |R13|, |R16|, PT ;  /* 0x400000100d00720b */ /* 0x000fc80003f84200 */
[----:B------:R-:W-:Y:S02]  /*3de0*/  FSEL R3, |R13|, |R16|, P4 ;  /* 0x400000100d037208 */ /* 0x000fe40002000200 */
[----:B------:R-:W-:Y:S02]  /*3df0*/  FSEL R2, |R16|, |R13|, P4 ;  /* 0x4000000d10027208 */ /* 0x000fe40002000200 */
[----:B------:R-:W0:Y:S08]  /*3e00*/  MUFU.RCP R4, R3 ;  /* 0x0000000300047308 */ /* 0x000e300000001000 */
[----:B------:R-:W2:Y:S01]  /*3e10*/  FCHK P0, R2, R3 ;  /* 0x0000000302007302 */ /* 0x000ea20000000000 */
[----:B0-----:R-:W-:-:S04]  /*3e20*/  FFMA R11, -R3, R4, 1 ;  /* 0x3f800000030b7423 */ /* 0x001fc80000000104 */
[----:B------:R-:W-:-:S04]  /*3e30*/  FFMA R11, R4, R11, R4 ;  /* 0x0000000b040b7223 */ /* 0x000fc80000000004 */
[----:B------:R-:W-:-:S04]  /*3e40*/  FFMA R4, R2, R11, RZ ;  /* 0x0000000b02047223 */ /* 0x000fc800000000ff */
[----:B------:R-:W-:-:S04]  /*3e50*/  FFMA R12, -R3, R4, R2 ;  /* 0x00000004030c7223 */ /* 0x000fc80000000102 */
[----:B------:R-:W-:Y:S01]  /*3e60*/  FFMA R4, R11, R12, R4 ;  /* 0x0000000c0b047223 */ /* 0x000fe20000000004 */
[----:B-12---:R-:W-:Y:S06]  /*3e70*/  @!P0 BRA `(.L_x_68) ;  /* 0x0000000000108947 */ /* 0x006fec0003800000 */
[----:B------:R-:W-:Y:S02]  /*3e80*/  MOV R45, R3 ;  /* 0x00000003002d7202 */ /* 0x000fe40000000f00 */
[----:B------:R-:W-:-:S07]  /*3e90*/  MOV R4, 0x3eb0 ;  /* 0x00003eb000047802 */ /* 0x000fce0000000f00 */
[----:B-----5:R-:W-:Y:S05]  /*3ea0*/  CALL.REL.NOINC `($__internal_3_$__cuda_sm3x_div_rn_noftz_f32_slowpath) ;  /* 0x0000003c00307944 */ /* 0x020fea0003c00000 */
[----:B------:R-:W-:-:S07]  /*3eb0*/  IMAD.MOV.U32 R4, RZ, RZ, R2 ;  /* 0x000000ffff047224 */ /* 0x000fce00078e0002 */
.L_x_68:
[----:B------:R-:W-:Y:S05]  /*3ec0*/  BSYNC.RECONVERGENT B4 ;  /* 0x0000000000047941 */ /* 0x000fea0003800200 */
.L_x_67:
[----:B------:R-:W-:Y:S02]  /*3ed0*/  HFMA2 R11, -RZ, RZ, 0.89990234375, 10328 ;  /* 0x3b33710bff0b7431 */ /* 0x000fe400000001ff */
[----:B------:R-:W-:Y:S01]  /*3ee0*/  FMUL R2, R4, R4 ;  /* 0x0000000404027220 */ /* 0x000fe20000400000 */
[----:B------:R-:W-:Y:S01]  /*3ef0*/  IMAD.MOV.U32 R12, RZ, RZ, 0x3f6ee581 ;  /* 0x3f6ee581ff0c7424 */ /* 0x000fe200078e00ff */
[C---:B------:R-:W-:Y:S01]  /*3f00*/  ISETP.GE.AND P0, PT, R16.reuse, RZ, PT ;  /* 0x000000ff1000720c */ /* 0x040fe20003f06270 */
[----:B------:R-:W-:Y:S01]  /*3f10*/  BSSY.RECONVERGENT B1, `(.L_x_69) ;  /* 0x0000056000017945 */ /* 0x000fe20003800200 */
[----:B------:R-:W-:Y:S02]  /*3f20*/  FSETP.NEU.AND P2, PT, |R16|, |R13|, PT ;  /* 0x4000000d1000720b */ /* 0x000fe40003f4d200 */
[----:B------:R-:W-:Y:S02]  /*3f30*/  FSETP.NEU.AND P1, PT, R3, RZ, PT ;  /* 0x000000ff0300720b */ /* 0x000fe40003f2d000 */
[----:B------:R-:W-:Y:S01]  /*3f40*/  MOV R3, 0x4016cbe4 ;  /* 0x4016cbe400037802 */ /* 0x000fe20000000f00 */
        /* <DEDUP_REMOVED lines=14> */
[----:B------:R-:W-:Y:S01]  /*4030*/  @!P2 FSEL R2, R3, 0.78539818525314331055, !P0 ;  /* 0x3f490fdb0302a808 */ /* 0x000fe20004000000 */
[----:B------:R-:W-:Y:S01]  /*4040*/  FADD R3, |R16|, |R13| ;  /* 0x4000000d10037221 */ /* 0x000fe20000000200 */
[----:B------:R-:W-:-:S04]  /*4050*/  @!P1 FSEL R2, RZ, 3.1415927410125732422, P0 ;  /* 0x40490fdbff029808 */ /* 0x000fc80000000000 */
[----:B------:R-:W-:Y:S02]  /*4060*/  FSETP.NAN.AND P0, PT, R3, R3, PT ;  /* 0x000000030300720b */ /* 0x000fe40003f08000 */
[----:B------:R-:W-:-:S04]  /*4070*/  LOP3.LUT R2, R2, 0x80000000, R13, 0xb8, !PT ;  /* 0x8000000002027812 */ /* 0x000fc800078eb80d */
[----:B------:R-:W-:-:S05]  /*4080*/  FSEL R33, R3, R2, P0 ;  /* 0x0000000203217208 */ /* 0x000fca0000000000 */
[----:B-----5:R-:W-:-:S04]  /*4090*/  FADD R33, -R0, R33 ;  /* 0x0000002100217221 */ /* 0x020fc80000000100 */
        /* <DEDUP_REMOVED lines=19> */
.L_x_71:
        /* <DEDUP_REMOVED lines=42> */
.L_x_70:
[----:B------:R-:W-:Y:S05]  /*4470*/  BSYNC.RECONVERGENT B1 ;  /* 0x0000000000017941 */ /* 0x000fea0003800200 */
.L_x_69:
[----:B------:R-:W-:Y:S02]  /*4480*/  HFMA2 R29, -RZ, RZ, 1.291015625, -0.052581787109375 ;  /* 0x3d2aaabbff1d7431 */ /* 0x000fe400000001ff */
[----:B------:R-:W-:Y:S02]  /*4490*/  IMAD.MOV.U32 R3, RZ, RZ, 0x37cbac00 ;  /* 0x37cbac00ff037424 */ /* 0x000fe400078e00ff */
[----:B------:R-:W-:Y:S01]  /*44a0*/  FMUL R4, R2, R2 ;  /* 0x0000000202047220 */ /* 0x000fe20000400000 */
[C---:B------:R-:W-:Y:S01]  /*44b0*/  LOP3.LUT R12, R0.reuse, 0x1, RZ, 0xc0, !PT ;  /* 0x00000001000c7812 */ /* 0x040fe200078ec0ff */
[----:B------:R-:W-:Y:S01]  /*44c0*/  BSSY.RECONVERGENT B1, `(.L_x_72) ;  /* 0x0000042000017945 */ /* 0x000fe20003800200 */
[----:B------:R-:W-:Y:S01]  /*44d0*/  LOP3.LUT P2, RZ, R0, 0x2, RZ, 0xc0, !PT ;  /* 0x0000000200ff7812 */ /* 0x000fe2000784c0ff */
[----:B------:R-:W-:Y:S01]  /*44e0*/  FFMA R3, R4, R3, -0.0013887860113754868507 ;  /* 0xbab607ed04037423 */ /* 0x000fe20000000003 */
[----:B------:R-:W-:Y:S01]  /*44f0*/  ISETP.NE.U32.AND P1, PT, R12, 0x1, PT ;  /* 0x000000010c00780c */ /* 0x000fe20003f25070 */
[----:B------:R-:W-:-:S03]  /*4500*/  IMAD.MOV.U32 R12, RZ, RZ, 0x3effffff ;  /* 0x3effffffff0c7424 */ /* 0x000fc600078e00ff */
[----:B------:R-:W-:Y:S02]  /*4510*/  FSEL R3, R3, -0.00019574658654164522886, !P1 ;  /* 0xb94d415303037808 */ /* 0x000fe40004800000 */
[----:B------:R-:W-:Y:S02]  /*4520*/  FSEL R29, R29, 0.0083327032625675201416, !P1 ;  /* 0x3c0885e41d1d7808 */ /* 0x000fe40004800000 */
[----:B------:R-:W-:Y:S02]  /*4530*/  FSEL R19, R2, 1, P1 ;  /* 0x3f80000002137808 */ /* 0x000fe40000800000 */
[----:B------:R-:W-:Y:S01]  /*4540*/  FSEL R2, -R12, -0.16666662693023681641, !P1 ;  /* 0xbe2aaaa80c027808 */ /* 0x000fe20004800100 */
[C---:B------:R-:W-:Y:S02]  /*4550*/  FFMA R3, R4.reuse, R3, R29 ;  /* 0x0000000304037223 */ /* 0x040fe4000000001d */
[C---:B------:R-:W-:Y:S02]  /*4560*/  FFMA R0, R4.reuse, R19, RZ ;  /* 0x0000001304007223 */ /* 0x040fe400000000ff */
        /* <DEDUP_REMOVED lines=13> */
.L_x_74:
[----:B0-----:R-:W0:Y:S02]  /*4640*/  LDC.64 R2, c[0x4][RZ] ;  /* 0x01000000ff027b82 */ /* 0x001e240000000a00 */
[----:B0-----:R-:W-:-:S06]  /*4650*/  IMAD.WIDE.U32 R2, R0, 0x4, R2 ;  /* 0x0000000400027825 */ /* 0x001fcc00078e0002 */
        /* <DEDUP_REMOVED lines=25> */
[C---:B------:R-:W-:Y:S01]  /*47f0*/  SHF.L.W.U32.HI R2, R3.reuse, 0x2, R0 ;  /* 0x0000000203027819 */ /* 0x040fe20000010e00 */
[----:B------:R-:W-:-:S03]  /*4800*/  IMAD.SHL.U32 R3, R3, 0x4, RZ ;  /* 0x0000000403037824 */ /* 0x000fc600078e00ff */
[----:B------:R-:W-:Y:S02]  /*4810*/  SHF.R.S32.HI R4, RZ, 0x1f, R2 ;  /* 0x0000001fff047819 */ /* 0x000fe40000011402 */
[----:B------:R-:W-:Y:S02]  /*4820*/  LOP3.LUT R33, R2, R33, RZ, 0x3c, !PT ;  /* 0x0000002102217212 */ /* 0x000fe400078e3cff */
[C---:B------:R-:W-:Y:S02]  /*4830*/  LOP3.LUT R28, R4.reuse, R3, RZ, 0x3c, !PT ;  /* 0x00000003041c7212 */ /* 0x040fe400078e3cff */
[----:B------:R-:W-:Y:S02]  /*4840*/  LOP3.LUT R29, R4, R2, RZ, 0x3c, !PT ;  /* 0x00000002041d7212 */ /* 0x000fe400078e3cff */
[----:B------:R-:W-:Y:S02]  /*4850*/  SHF.R.U32.HI R3, RZ, 0x1e, R0 ;  /* 0x0000001eff037819 */ /* 0x000fe40000011600 */
[----:B------:R-:W-:-:S02]  /*4860*/  ISETP.GE.AND P0, PT, R33, RZ, PT ;  /* 0x000000ff2100720c */ /* 0x000fc40003f06270 */
[----:B------:R-:W1:Y:S01]  /*4870*/  I2F.F64.S64 R28, R28 ;  /* 0x0000001c001c7312 */ /* 0x000e620000301c00 */
[----:B------:R-:W-:-:S04]  /*4880*/  LEA.HI R32, R2, R3, RZ, 0x1 ;  /* 0x0000000302207211 */ /* 0x000fc800078f08ff */
[----:B------:R-:W-:-:S05]  /*4890*/  IADD3 R0, PT, PT, -R32, RZ, RZ ;  /* 0x000000ff20007210 */ /* 0x000fca0007ffe1ff */
[----:B------:R-:W-:Y:S01]  /*48a0*/  @!P1 IMAD.MOV.U32 R32, RZ, RZ, R0 ;  /* 0x000000ffff209224 */ /* 0x000fe200078e0000 */
[----:B-1----:R-:W-:-:S10]  /*48b0*/  DMUL R34, R28, UR8 ;  /* 0x000000081c227c28 */ /* 0x002fd40008000000 */
[----:B------:R-:W1:Y:S02]  /*48c0*/  F2F.F32.F64 R34, R34 ;  /* 0x0000002200227310 */ /* 0x000e640000301000 */
[----:B01----:R-:W-:-:S07]  /*48d0*/  FSEL R11, -R34, R34, !P0 ;  /* 0x00000022220b7208 */ /* 0x003fce0004000100 */
.L_x_73:
[----:B------:R-:W-:Y:S05]  /*48e0*/  BSYNC.RECONVERGENT B1 ;  /* 0x0000000000017941 */ /* 0x000fea0003800200 */
.L_x_72:
[----:B------:R-:W-:Y:S01]  /*48f0*/  FMUL R3, R13, R13 ;  /* 0x0000000d0d037220 */ /* 0x000fe20000400000 */
[----:B------:R-:W-:Y:S03]  /*4900*/  BSSY.RECONVERGENT B1, `(.L_x_75) ;  /* 0x000000f000017945 */ /* 0x000fe60003800200 */
[----:B------:R-:W-:-:S04]  /*4910*/  FFMA R0, R16, R16, R3 ;  /* 0x0000001010007223 */ /* 0x000fc80000000003 */
[----:B------:R0:W1:Y:S01]  /*4920*/  MUFU.RSQ R29, R0 ;  /* 0x00000000001d7308 */ /* 0x0000620000001400 */
[----:B------:R-:W-:-:S04]  /*4930*/  IADD3 R2, PT, PT, R0, -0xd000000, RZ ;  /* 0xf300000000027810 */ /* 0x000fc80007ffe0ff */
[----:B------:R-:W-:-:S13]  /*4940*/  ISETP.GT.U32.AND P0, PT, R2, 0x727fffff, PT ;  /* 0x727fffff0200780c */ /* 0x000fda0003f04070 */
[----:B01----:R-:W-:Y:S05]  /*4950*/  @!P0 BRA `(.L_x_76) ;  /* 0x0000000000148947 */ /* 0x003fea0003800000 */
[----:B------:R-:W-:Y:S01]  /*4960*/  IMAD.MOV.U32 R34, RZ, RZ, R0 ;  /* 0x000000ffff227224 */ /* 0x000fe200078e0000 */
[----:B------:R-:W-:-:S07]  /*4970*/  MOV R2, 0x4990 ;  /* 0x0000499000027802 */ /* 0x000fce0000000f00 */
[----:B------:R-:W-:Y:S05]  /*4980*/  CALL.REL.NOINC `($__internal_2_$__cuda_sm20_sqrt_rn_f32_slowpath) ;  /* 0x0000003000207944 */ /* 0x000fea0003c00000 */
[----:B------:R-:W-:Y:S01]  /*4990*/  MOV R28, R42 ;  /* 0x0000002a001c7202 */ /* 0x000fe20000000f00 */
[----:B------:R-:W-:Y:S06]  /*49a0*/  BRA `(.L_x_77) ;  /* 0x0000000000107947 */ /* 0x000fec0003800000 */
.L_x_76:
[----:B------:R-:W-:Y:S01]  /*49b0*/  FMUL.FTZ R3, R0, R29 ;  /* 0x0000001d00037220 */ /* 0x000fe20000410000 */
[----:B------:R-:W-:-:S03]  /*49c0*/  FMUL.FTZ R2, R29, 0.5 ;  /* 0x3f0000001d027820 */ /* 0x000fc60000410000 */
[----:B------:R-:W-:-:S04]  /*49d0*/  FFMA R28, -R3, R3, R0 ;  /* 0x00000003031c7223 */ /* 0x000fc80000000100 */
[----:B------:R-:W-:-:S07]  /*49e0*/  FFMA R28, R28, R2, R3 ;  /* 0x000000021c1c7223 */ /* 0x000fce0000000003 */
.L_x_77:
[----:B------:R-:W-:Y:S05]  /*49f0*/  BSYNC.RECONVERGENT B1 ;  /* 0x0000000000017941 */ /* 0x000fea0003800200 */
.L_x_75:
        /* <DEDUP_REMOVED lines=34> */
.L_x_79:
[----:B------:R-:W-:Y:S05]  /*4c20*/  BSYNC.RECONVERGENT B4 ;  /* 0x0000000000047941 */ /* 0x000fea0003800200 */
.L_x_78:
[----:B------:R-:W2:Y:S01]  /*4c30*/  LDG.E R29, desc[UR6][R20.64] ;  /* 0x00000006141d7981 */ /* 0x000ea2000c1e1900 */
[----:B------:R-:W-:Y:S02]  /*4c40*/  IMAD.MOV.U32 R3, RZ, RZ, 0x3b33710b ;  /* 0x3b33710bff037424 */ /* 0x000fe400078e00ff */
[----:B------:R-:W-:Y:S01]  /*4c50*/  FMUL R2, R4, R4 ;  /* 0x0000000404027220 */ /* 0x000fe20000400000 */
[----:B------:R-:W-:Y:S01]  /*4c60*/  HFMA2 R32, -RZ, RZ, 1.857421875, -1409 ;  /* 0x3f6ee581ff207431 */ /* 0x000fe200000001ff */
[----:B------:R-:W-:Y:S01]  /*4c70*/  ISETP.GE.AND P0, PT, R12, RZ, PT ;  /* 0x000000ff0c00720c */ /* 0x000fe20003f06270 */
[----:B------:R-:W-:Y:S01]  /*4c80*/  BSSY.RECONVERGENT B4, `(.L_x_80) ;  /* 0x0000027000047945 */ /* 0x000fe20003800200 */
[----:B------:R-:W-:Y:S01]  /*4c90*/  FFMA R3, R2, R3, -0.015681877732276916504 ;  /* 0xbc80774802037423 */ /* 0x000fe20000000003 */
[----:B------:R-:W-:Y:S02]  /*4ca0*/  FSETP.NEU.AND P2, PT, |R12|, |R19|, PT ;  /* 0x400000130c00720b */ /* 0x000fe40003f4d200 */
[----:B------:R-:W-:Y:S01]  /*4cb0*/  FSETP.NEU.AND P1, PT, R11, RZ, PT ;  /* 0x000000ff0b00720b */ /* 0x000fe20003f2d000 */
[----:B------:R-:W-:-:S04]  /*4cc0*/  FFMA R3, R2, R3, 0.042200751602649688721 ;  /* 0x3d2cdab202037423 */ /* 0x000fc80000000003 */
[----:B------:R-:W-:-:S04]  /*4cd0*/  FFMA R3, R2, R3, -0.074792981147766113281 ;  /* 0xbd992d1002037423 */ /* 0x000fc80000000003 */
[----:B------:R-:W-:-:S04]  /*4ce0*/  FFMA R3, R2, R3, 0.10640415549278259277 ;  /* 0x3dd9ea6c02037423 */ /* 0x000fc80000000003 */
[----:B------:R-:W-:-:S04]  /*4cf0*/  FFMA R3, R2, R3, -0.14207722246646881104 ;  /* 0xbe117cb102037423 */ /* 0x000fc80000000003 */
[----:B------:R-:W-:-:S04]  /*4d00*/  FFMA R3, R2, R3, 0.19993925094604492188 ;  /* 0x3e4cbce002037423 */ /* 0x000fc80000000003 */
[----:B------:R-:W-:Y:S01]  /*4d10*/  FFMA R33, R2, R3, -0.33333197236061096191 ;  /* 0xbeaaaa7d02217423 */ /* 0x000fe20000000003 */
[----:B------:R-:W-:-:S03]  /*4d20*/  FADD R3, R28, R28 ;  /* 0x0000001c1c037221 */ /* 0x000fc60000000000 */
[----:B------:R-:W-:Y:S01]  /*4d30*/  FMUL R33, R2, R33 ;  /* 0x0000002102217220 */ /* 0x000fe20000400000 */
[----:B------:R-:W0:Y:S03]  /*4d40*/  MUFU.RCP R18, R3 ;  /* 0x0000000300127308 */ /* 0x000e260000001000 */
[----:B------:R-:W-:Y:S01]  /*4d50*/  FFMA R33, R33, R4, R4 ;  /* 0x0000000421217223 */ /* 0x000fe20000000004 */
[----:B------:R-:W-:-:S03]  /*4d60*/  FSEL R4, R32, 1.8663789033889770508, P4 ;  /* 0x3feee58120047808 */ /* 0x000fc60002000000 */
[----:B------:R-:W-:-:S05]  /*4d70*/  FFMA R2, R32, 1.6832555532455444336, -R33 ;  /* 0x3fd774eb20027823 */ /* 0x000fca0000000821 */
[-C--:B------:R-:W-:Y:S02]  /*4d80*/  FSEL R2, R2, R33.reuse, P4 ;  /* 0x0000002102027208 */ /* 0x080fe40002000000 */
[----:B------:R-:W-:Y:S01]  /*4d90*/  FSEL R33, R33, -R33, P4 ;  /* 0x8000002121217208 */ /* 0x000fe20002000000 */
[----:B0-----:R-:W-:-:S04]  /*4da0*/  FFMA R11, -R3, R18, 1 ;  /* 0x3f800000030b7423 */ /* 0x001fc80000000112 */
[----:B------:R-:W-:Y:S01]  /*4db0*/  @!P0 FFMA R2, R4, 1.6832555532455444336, R33 ;  /* 0x3fd774eb04028823 */ /* 0x000fe20000000021 */
[----:B------:R-:W-:Y:S02]  /*4dc0*/  IMAD.MOV.U32 R4, RZ, RZ, 0x4016cbe4 ;  /* 0x4016cbe4ff047424 */ /* 0x000fe400078e00ff */
[----:B------:R-:W-:Y:S01]  /*4dd0*/  FFMA R33, R18, R11, R18 ;  /* 0x0000000b12217223 */ /* 0x000fe20000000012 */
[----:B------:R-:W-:Y:S02]  /*4de0*/  FADD R11, |R19|, |R12| ;  /* 0x4000000c130b7221 */ /* 0x000fe40000000200 */
[----:B------:R-:W-:Y:S01]  /*4df0*/  @!P2 FSEL R2, R4, 0.78539818525314331055, !P0 ;  /* 0x3f490fdb0402a808 */ /* 0x000fe20004000000 */
[----:B------:R-:W-:Y:S01]  /*4e00*/  FFMA R4, R16, R33, RZ ;  /* 0x0000002110047223 */ /* 0x000fe200000000ff */
[----:B------:R-:W-:Y:S01]  /*4e10*/  @!P1 FSEL R2, RZ, 3.1415927410125732422, P0 ;  /* 0x40490fdbff029808 */ /* 0x000fe20000000000 */
[----:B------:R-:W0:Y:S01]  /*4e20*/  FCHK P1, R16, R3 ;  /* 0x0000000310007302 */ /* 0x000e220000020000 */
[----:B------:R-:W-:Y:S01]  /*4e30*/  FSETP.NAN.AND P0, PT, R11, R11, PT ;  /* 0x0000000b0b00720b */ /* 0x000fe20003f08000 */
[----:B------:R-:W-:Y:S01]  /*4e40*/  FFMA R12, -R3, R4, R16 ;  /* 0x00000004030c7223 */ /* 0x000fe20000000110 */
[----:B------:R-:W-:-:S03]  /*4e50*/  LOP3.LUT R2, R2, 0x80000000, R19, 0xb8, !PT ;  /* 0x8000000002027812 */ /* 0x000fc600078eb813 */
[----:B------:R-:W-:Y:S01]  /*4e60*/  FFMA R19, R33, R12, R4 ;  /* 0x0000000c21137223 */ /* 0x000fe20000000004 */
[----:B------:R-:W-:Y:S01]  /*4e70*/  FSEL R11, R11, R2, P0 ;  /* 0x000000020b0b7208 */ /* 0x000fe20000000000 */
[----:B--2---:R-:W-:Y:S01]  /*4e80*/  FADD R12, R29, -R28 ;  /* 0x8000001c1d0c7221 */ /* 0x004fe20000000000 */
[----:B0-----:R-:W-:Y:S06]  /*4e90*/  @!P1 BRA `(.L_x_81) ;  /* 0x0000000000149947 */ /* 0x001fec0003800000 */
[----:B------:R-:W-:Y:S01]  /*4ea0*/  MOV R2, R16 ;  /* 0x0000001000027202 */ /* 0x000fe20000000f00 */
[----:B------:R-:W-:Y:S01]  /*4eb0*/  IMAD.MOV.U32 R45, RZ, RZ, R3 ;  /* 0x000000ffff2d7224 */ /* 0x000fe200078e0003 */
[----:B------:R-:W-:-:S07]  /*4ec0*/  MOV R4, 0x4ee0 ;  /* 0x00004ee000047802 */ /* 0x000fce0000000f00 */
[----:B------:R-:W-:Y:S05]  /*4ed0*/  CALL.REL.NOINC `($__internal_3_$__cuda_sm3x_div_rn_noftz_f32_slowpath) ;  /* 0x0000002c00247944 */ /* 0x000fea0003c00000 */
[----:B------:R-:W-:-:S07]  /*4ee0*/  MOV R19, R2 ;  /* 0x0000000200137202 */ /* 0x000fce0000000f00 */
.L_x_81:
[----:B------:R-:W-:Y:S05]  /*4ef0*/  BSYNC.RECONVERGENT B4 ;  /* 0x0000000000047941 */ /* 0x000fea0003800200 */
.L_x_80:
        /* <DEDUP_REMOVED lines=14> */
.L_x_83:
[----:B------:R-:W-:Y:S05]  /*4fe0*/  BSYNC.RECONVERGENT B4 ;  /* 0x0000000000047941 */ /* 0x000fea0003800200 */
.L_x_82:
        /* <DEDUP_REMOVED lines=14> */
.L_x_85:
[----:B------:R-:W-:Y:S05]  /*50d0*/  BSYNC.RECONVERGENT B4 ;  /* 0x0000000000047941 */ /* 0x000fea0003800200 */
.L_x_84:
        /* <DEDUP_REMOVED lines=14> */
.L_x_87:
[----:B------:R-:W-:Y:S05]  /*51c0*/  BSYNC.RECONVERGENT B4 ;  /* 0x0000000000047941 */ /* 0x000fea0003800200 */
.L_x_86:
[----:B------:R-:W2:Y:S01]  /*51d0*/  LDG.E R0, desc[UR6][R22.64+0x10] ;  /* 0x0000100616007981 */ /* 0x000ea2000c1e1900 */
[----:B------:R-:W-:-:S05]  /*51e0*/  IMAD.SHL.U32 R29, R10, 0x4, RZ ;  /* 0x000000040a1d7824 */ /* 0x000fca00078e00ff */
[----:B------:R-:W-:Y:S01]  /*51f0*/  SHF.R.S32.HI R33, RZ, 0x1f, R29 ;  /* 0x0000001fff217819 */ /* 0x000fe2000001141d */
[----:B--2---:R-:W0:Y:S02]  /*5200*/  F2I.TRUNC.NTZ R0, R0 ;  /* 0x0000000000007305 */ /* 0x004e24000020f100 */
[----:B0-----:R-:W-:-:S04]  /*5210*/  SHF.L.U32 R2, R0, 0x1, RZ ;  /* 0x0000000100027819 */ /* 0x001fc800000006ff */
[----:B------:R-:W-:-:S04]  /*5220*/  IADD3 R29, P0, PT, R2, R29, RZ ;  /* 0x0000001d021d7210 */ /* 0x000fc80007f1e0ff */
[----:B------:R-:W-:Y:S02]  /*5230*/  LEA.HI.X.SX32 R2, R2, R33, 0x1, P0 ;  /* 0x0000002102027211 */ /* 0x000fe400000f0eff */
[C---:B------:R-:W-:Y:S01]  /*5240*/  LEA R46, P0, R29.reuse, R22, 0x2 ;  /* 0x000000161d2e7211 */ /* 0x040fe200078010ff */
[----:B------:R-:W0:Y:S03]  /*5250*/  LDC.64 R32, c[0x0][0x3b0] ;  /* 0x0000ec00ff207b82 */ /* 0x000e260000000a00 */
[----:B------:R-:W-:-:S05]  /*5260*/  LEA.HI.X R47, R29, R23, R2, 0x2, P0 ;  /* 0x000000171d2f7211 */ /* 0x000fca00000f1402 */
[----:B------:R-:W2:Y:S04]  /*5270*/  LDG.E R40, desc[UR6][R46.64+0x24] ;  /* 0x000024062e287981 */ /* 0x000ea8000c1e1900 */
[----:B------:R-:W3:Y:S04]  /*5280*/  LDG.E R41, desc[UR6][R46.64+0x20] ;  /* 0x000020062e297981 */ /* 0x000ee8000c1e1900 */
[----:B------:R-:W4:Y:S04]  /*5290*/  LDG.E R43, desc[UR6][R46.64+0x1c] ;  /* 0x00001c062e2b7981 */ /* 0x000f28000c1e1900 */
[----:B------:R-:W5:Y:S04]  /*52a0*/  LDG.E R44, desc[UR6][R46.64+0x18] ;  /* 0x000018062e2c7981 */ /* 0x000f68000c1e1900 */
[----:B0-----:R-:W5:Y:S04]  /*52b0*/  LDG.E R2, desc[UR6][R32.64+0x4] ;  /* 0x0000040620027981 */ /* 0x001f68000c1e1900 */
[----:B------:R-:W5:Y:S04]  /*52c0*/  LDG.E R0, desc[UR6][R32.64+0x8] ;  /* 0x0000080620007981 */ /* 0x000f68000c1e1900 */
[----:B------:R-:W5:Y:S04]  /*52d0*/  LDG.E R35, desc[UR6][R32.64] ;  /* 0x0000000620237981 */ /* 0x000f68000c1e1900 */
[----:B------:R0:W5:Y:S01]  /*52e0*/  LDG.E R16, desc[UR6][R32.64+0xc] ;  /* 0x00000c0620107981 */ /* 0x000162000c1e1900 */
[----:B------:R-:W-:Y:S01]  /*52f0*/  BSSY.RECONVERGENT B1, `(.L_x_88) ;  /* 0x0000023000017945 */ /* 0x000fe20003800200 */
[CC--:B--2---:R-:W-:Y:S01]  /*5300*/  FMUL R42, R40.reuse, R18.reuse ;  /* 0x00000012282a7220 */ /* 0x0c4fe20000400000 */
[-C--:B------:R-:W-:Y:S01]  /*5310*/  FMUL R40, R40, R13.reuse ;  /* 0x0000000d28287220 */ /* 0x080fe20000400000 */
[CC--:B---3--:R-:W-:Y:S01]  /*5320*/  FMUL R29, R41.reuse, R18.reuse ;  /* 0x00000012291d7220 */ /* 0x0c8fe20000400000 */
[----:B------:R-:W-:Y:S01]  /*5330*/  FMUL R36, R41, R13 ;  /* 0x0000000d29247220 */ /* 0x000fe20000400000 */
[C---:B----4-:R-:W-:Y:S01]  /*5340*/  FFMA R34, R43.reuse, R19, R42 ;  /* 0x000000132b227223 */ /* 0x050fe2000000002a */
[----:B------:R-:W-:Y:S01]  /*5350*/  FFMA R37, R43, R3, R40 ;  /* 0x000000032b257223 */ /* 0x000fe20000000028 */
[C---:B-----5:R-:W-:Y:S01]  /*5360*/  FFMA R4, R44.reuse, R19, R29 ;  /* 0x000000132c047223 */ /* 0x060fe2000000001d */
[----:B------:R-:W-:Y:S01]  /*5370*/  FFMA R36, R44, R3, R36 ;  /* 0x000000032c247223 */ /* 0x000fe20000000024 */
[CC--:B------:R-:W-:Y:S01]  /*5380*/  FMUL R29, R34.reuse, R13.reuse ;  /* 0x0000000d221d7220 */ /* 0x0c0fe20000400000 */
[CC--:B------:R-:W-:Y:S01]  /*5390*/  FMUL R39, R37.reuse, R18.reuse ;  /* 0x0000001225277220 */ /* 0x0c0fe20000400000 */
[----:B------:R-:W-:Y:S01]  /*53a0*/  FMUL R34, R34, R18 ;  /* 0x0000001222227220 */ /* 0x000fe20000400000 */
[----:B------:R-:W-:Y:S01]  /*53b0*/  FMUL R37, R37, R13 ;  /* 0x0000000d25257220 */ /* 0x000fe20000400000 */
[----:B------:R-:W-:Y:S01]  /*53c0*/  FFMA R29, R4, R3, R29 ;  /* 0x00000003041d7223 */ /* 0x000fe2000000001d */
[-C--:B------:R-:W-:Y:S01]  /*53d0*/  FFMA R39, R36, R19.reuse, R39 ;  /* 0x0000001324277223 */ /* 0x080fe20000000027 */
[----:B------:R-:W-:Y:S01]  /*53e0*/  FFMA R34, R4, R19, R34 ;  /* 0x0000001304227223 */ /* 0x000fe20000000022 */
[----:B------:R-:W-:Y:S01]  /*53f0*/  FFMA R37, R36, R3, R37 ;  /* 0x0000000324257223 */ /* 0x000fe20000000025 */
[----:B0-----:R-:W-:Y:S01]  /*5400*/  FADD R33, R29, R2 ;  /* 0x000000021d217221 */ /* 0x001fe20000000000 */
[----:B------:R-:W-:Y:S01]  /*5410*/  FADD R32, R39, R0 ;  /* 0x0000000027207221 */ /* 0x000fe20000000000 */
[----:B------:R-:W-:-:S03]  /*5420*/  FADD R35, R34, R35 ;  /* 0x0000002322237221 */ /* 0x000fc60000000000 */
[----:B------:R-:W-:Y:S01]  /*5430*/  FMUL R34, R33, R32 ;  /* 0x0000002021227220 */ /* 0x000fe20000400000 */
[----:B------:R-:W-:-:S04]  /*5440*/  FADD R16, R37, R16 ;  /* 0x0000001025107221 */ /* 0x000fc80000000000 */
[----:B------:R-:W-:-:S04]  /*5450*/  FFMA R34, R35, R16, -R34 ;  /* 0x0000001023227223 */ /* 0x000fc80000000822 */
[----:B------:R-:W-:-:S05]  /*5460*/  VIADD R0, R34, 0x1800000 ;  /* 0x0180000022007836 */ /* 0x000fca0000000000 */
[----:B------:R-:W-:-:S04]  /*5470*/  LOP3.LUT R0, R0, 0x7f800000, RZ, 0xc0, !PT ;  /* 0x7f80000000007812 */ /* 0x000fc800078ec0ff */
[----:B------:R-:W-:-:S13]  /*5480*/  ISETP.GT.U32.AND P0, PT, R0, 0x1ffffff, PT ;  /* 0x01ffffff0000780c */ /* 0x000fda0003f04070 */
[----:B------:R-:W-:Y:S05]  /*5490*/  @P0 BRA `(.L_x_89) ;  /* 0x0000000000100947 */ /* 0x000fea0003800000 */
[----:B------:R-:W-:-:S07]  /*54a0*/  MOV R4, 0x54c0 ;  /* 0x000054c000047802 */ /* 0x000fce0000000f00 */
[----:B------:R-:W-:Y:S05]  /*54b0*/  CALL.REL.NOINC `($__internal_1_$__cuda_sm20_rcp_rn_f32_slowpath) ;  /* 0x0000002000807944 */ /* 0x000fea0003c00000 */
[----:B------:R-:W-:Y:S01]  /*54c0*/  MOV R0, R2 ;  /* 0x0000000200007202 */ /* 0x000fe20000000f00 */
[----:B------:R-:W-:Y:S06]  /*54d0*/  BRA `(.L_x_90) ;  /* 0x0000000000107947 */ /* 0x000fec0003800000 */
.L_x_89:
[----:B------:R-:W0:Y:S02]  /*54e0*/  MUFU.RCP R29, R34 ;  /* 0x00000022001d7308 */ /* 0x000e240000001000 */
[----:B0-----:R-:W-:-:S04]  /*54f0*/  FFMA R0, R34, R29, -1 ;  /* 0xbf80000022007423 */ /* 0x001fc8000000001d */
[----:B------:R-:W-:-:S04]  /*5500*/  FADD.FTZ R0, -R0, -RZ ;  /* 0x800000ff00007221 */ /* 0x000fc80000010100 */
[----:B------:R-:W-:-:S07]  /*5510*/  FFMA R0, R29, R0, R29 ;  /* 0x000000001d007223 */ /* 0x000fce000000001d */
.L_x_90:
[----:B------:R-:W-:Y:S05]  /*5520*/  BSYNC.RECONVERGENT B1 ;  /* 0x0000000000017941 */ /* 0x000fea0003800200 */
.L_x_88:
[C---:B------:R-:W-:Y:S01]  /*5530*/  FMUL R37, R43.reuse, R18 ;  /* 0x000000122b257220 */ /* 0x040fe20000400000 */
[----:B------:R-:W-:Y:S01]  /*5540*/  FMUL R43, R43, R13 ;  /* 0x0000000d2b2b7220 */ /* 0x000fe20000400000 */
[----:B------:R-:W-:Y:S01]  /*5550*/  FFMA R40, R41, R3, R40 ;  /* 0x0000000329287223 */ /* 0x000fe20000000028 */
[-C--:B------:R-:W-:Y:S01]  /*5560*/  FMUL R35, R35, R0.reuse ;  /* 0x0000000023237220 */ /* 0x080fe20000400000 */
[----:B------:R-:W-:Y:S01]  /*5570*/  FFMA R29, R41, R19, R42 ;  /* 0x00000013291d7223 */ /* 0x000fe2000000002a */
[----:B------:R-:W-:Y:S01]  /*5580*/  FFMA R43, R44, R3, R43 ;  /* 0x000000032c2b7223 */ /* 0x000fe2000000002b */
[-C--:B------:R-:W-:Y:S01]  /*5590*/  FMUL R32, R32, -R0.reuse ;  /* 0x8000000020207220 */ /* 0x080fe20000400000 */
[----:B------:R-:W-:Y:S01]  /*55a0*/  FMUL R4, R33, -R0 ;  /* 0x8000000021047220 */ /* 0x000fe20000400000 */
[C---:B------:R-:W-:Y:S01]  /*55b0*/  FMUL R41, R35.reuse, R40 ;  /* 0x0000002823297220 */ /* 0x040fe20000400000 */
[----:B------:R-:W-:Y:S01]  /*55c0*/  FFMA R37, R44, R19, R37 ;  /* 0x000000132c257223 */ /* 0x000fe20000000025 */
[----:B------:R-:W-:Y:S01]  /*55d0*/  FMUL R36, R35, R43 ;  /* 0x0000002b23247220 */ /* 0x000fe20000400000 */
[----:B------:R-:W-:Y:S01]  /*55e0*/  FMUL R16, R16, R0 ;  /* 0x0000000010107220 */ /* 0x000fe20000400000 */
[----:B------:R-:W-:Y:S01]  /*55f0*/  FMUL R39, R32, R40 ;  /* 0x0000002820277220 */ /* 0x000fe20000400000 */
[----:B------:R-:W-:Y:S01]  /*5600*/  FFMA R2, R4, R29, R41 ;  /* 0x0000001d04027223 */ /* 0x000fe20000000029 */
[----:B------:R-:W-:Y:S01]  /*5610*/  FMUL R43, R32, R43 ;  /* 0x0000002b202b7220 */ /* 0x000fe20000400000 */
[----:B------:R-:W-:Y:S01]  /*5620*/  FFMA R4, R4, R37, R36 ;  /* 0x0000002504047223 */ /* 0x000fe20000000024 */
[C---:B------:R-:W-:Y:S01]  /*5630*/  FFMA R29, R16.reuse, R29, R39 ;  /* 0x0000001d101d7223 */ /* 0x040fe20000000027 */
[----:B------:R-:W-:Y:S01]  /*5640*/  FMUL R39, RZ, R2 ;  /* 0x00000002ff277220 */ /* 0x000fe20000400000 */
[----:B------:R-:W-:Y:S01]  /*5650*/  FFMA R37, R16, R37, R43 ;  /* 0x0000002510257223 */ /* 0x000fe2000000002b */
[----:B------:R-:W-:-:S02]  /*5660*/  FMUL R36, RZ, R4 ;  /* 0x00000004ff247220 */ /* 0x000fc40000400000 */
[C---:B------:R-:W-:Y:S02]  /*5670*/  FFMA R39, R12.reuse, R29, R39 ;  /* 0x0000001d0c277223 */ /* 0x040fe40000000027 */
[----:B------:R-:W-:Y:S02]  /*5680*/  FFMA R36, R12, R37, R36 ;  /* 0x000000250c247223 */ /* 0x000fe40000000024 */
[----:B------:R-:W-:Y:S02]  /*5690*/  FADD R39, R14, R39 ;  /* 0x000000270e277221 */ /* 0x000fe40000000000 */
[----:B------:R-:W-:-:S03]  /*56a0*/  FADD R15, R15, R36 ;  /* 0x000000240f0f7221 */ /* 0x000fc60000000000 */
[----:B------:R-:W-:Y:S04]  /*56b0*/  STG.E desc[UR6][R30.64+0x1c], R39 ;  /* 0x00001c271e007986 */ /* 0x000fe8000c101906 */
[----:B------:R0:W-:Y:S04]  /*56c0*/  STG.E desc[UR6][R30.64+0x18], R15 ;  /* 0x0000180f1e007986 */ /* 0x0001e8000c101906 */
[----:B------:R-:W2:Y:S04]  /*56d0*/  LDG.E R42, desc[UR6][R46.64+0x20] ;  /* 0x000020062e2a7981 */ /* 0x000ea8000c1e1900 */
[----:B------:R-:W3:Y:S04]  /*56e0*/  LDG.E R40, desc[UR6][R46.64+0x18] ;  /* 0x000018062e287981 */ /* 0x000ee8000c1e1900 */
[----:B------:R-:W4:Y:S04]  /*56f0*/  LDG.E R12, desc[UR6][R46.64+0x24] ;  /* 0x000024062e0c7981 */ /* 0x000f28000c1e1900 */
[----:B------:R-:W5:Y:S01]  /*5700*/  LDG.E R14, desc[UR6][R46.64+0x1c] ;  /* 0x00001c062e0e7981 */ /* 0x000f62000c1e1900 */
[----:B------:R-:W-:Y:S01]  /*5710*/  FMUL R36, R4, R3 ;  /* 0x0000000304247220 */ /* 0x000fe20000400000 */
[-C--:B------:R-:W-:Y:S01]  /*5720*/  FMUL R38, R2, R13.reuse ;  /* 0x0000000d02267220 */ /* 0x080fe20000400000 */
[----:B------:R-:W-:Y:S01]  /*5730*/  FMUL R4, R4, R13 ;  /* 0x0000000d04047220 */ /* 0x000fe20000400000 */
[----:B------:R-:W-:Y:S01]  /*5740*/  FMUL R2, R2, R3 ;  /* 0x0000000302027220 */ /* 0x000fe20000400000 */
[-C--:B------:R-:W-:Y:S01]  /*5750*/  FFMA R36, R37, R19.reuse, R36 ;  /* 0x0000001325247223 */ /* 0x080fe20000000024 */
[-C--:B------:R-:W-:Y:S01]  /*5760*/  FFMA R38, R29, R18.reuse, R38 ;  /* 0x000000121d267223 */ /* 0x080fe20000000026 */
[----:B------:R-:W-:Y:S01]  /*5770*/  FFMA R37, R37, R18, R4 ;  /* 0x0000001225257223 */ /* 0x000fe20000000004 */
[----:B------:R-:W-:Y:S01]  /*5780*/  FFMA R19, R29, R19, R2 ;  /* 0x000000131d137223 */ /* 0x000fe20000000002 */
[----:B------:R-:W-:Y:S01]  /*5790*/  FADD R3, -R36, 1 ;  /* 0x3f80000024037421 */ /* 0x000fe20000000100 */
[----:B------:R-:W-:Y:S01]  /*57a0*/  FADD R13, -R38, 1 ;  /* 0x3f800000260d7421 */ /* 0x000fe20000000100 */
[----:B------:R-:W-:Y:S01]  /*57b0*/  BSSY.RECONVERGENT B1, `(.L_x_91) ;  /* 0x0000018000017945 */ /* 0x000fe20003800200 */
[----:B--2---:R-:W-:Y:S01]  /*57c0*/  FMUL R2, R37, R42 ;  /* 0x0000002a25027220 */ /* 0x004fe20000400000 */
[----:B---3--:R-:W-:-:S03]  /*57d0*/  FMUL R4, R19, R40 ;  /* 0x0000002813047220 */ /* 0x008fc60000400000 */
[----:B0-----:R-:W-:Y:S01]  /*57e0*/  FFMA R15, R3, R40, -R2 ;  /* 0x00000028030f7223 */ /* 0x001fe20000000802 */
[----:B------:R-:W-:Y:S02]  /*57f0*/  VIADD R2, R34, 0xf3000000 ;  /* 0xf300000022027836 */ /* 0x000fe40000000000 */
[----:B----4-:R-:W-:Y:S02]  /*5800*/  FMUL R37, R37, R12 ;  /* 0x0000000c25257220 */ /* 0x010fe40000400000 */
[----:B------:R0:W-:Y:S01]  /*5810*/  STG.E desc[UR6][R46.64+0x18], R15 ;  /* 0x0000180f2e007986 */ /* 0x0001e2000c101906 */
[----:B------:R-:W-:Y:S01]  /*5820*/  ISETP.GT.U32.AND P0, PT, R2, 0x727fffff, PT ;  /* 0x727fffff0200780c */ /* 0x000fe20003f04070 */
[----:B-----5:R-:W-:Y:S01]  /*5830*/  FMUL R29, R19, R14 ;  /* 0x0000000e131d7220 */ /* 0x020fe20000400000 */
[----:B------:R-:W-:Y:S01]  /*5840*/  FFMA R19, R13, R42, -R4 ;  /* 0x0000002a0d137223 */ /* 0x000fe20000000804 */
[----:B------:R-:W-:Y:S02]  /*5850*/  FFMA R37, R3, R14, -R37 ;  /* 0x0000000e03257223 */ /* 0x000fe40000000825 */
[----:B------:R-:W-:-:S02]  /*5860*/  FFMA R29, R13, R12, -R29 ;  /* 0x0000000c0d1d7223 */ /* 0x000fc4000000081d */
[----:B------:R0:W-:Y:S01]  /*5870*/  STG.E desc[UR6][R46.64+0x20], R19 ;  /* 0x000020132e007986 */ /* 0x0001e2000c101906 */
[----:B------:R0:W1:Y:S03]  /*5880*/  MUFU.RSQ R13, R34 ;  /* 0x00000022000d7308 */ /* 0x0000660000001400 */
[----:B------:R0:W-:Y:S04]  /*5890*/  STG.E desc[UR6][R46.64+0x1c], R37 ;  /* 0x00001c252e007986 */ /* 0x0001e8000c101906 */
[----:B------:R0:W-:Y:S01]  /*58a0*/  STG.E desc[UR6][R46.64+0x24], R29 ;  /* 0x0000241d2e007986 */ /* 0x0001e2000c101906 */
[----:B------:R-:W-:Y:S05]  /*58b0*/  @!P0 BRA `(.L_x_92) ;  /* 0x00000000000c8947 */ /* 0x000fea0003800000 */
[----:B------:R-:W-:-:S07]  /*58c0*/  MOV R2, 0x58e0 ;  /* 0x000058e000027802 */ /* 0x000fce0000000f00 */
[----:B01----:R-:W-:Y:S05]  /*58d0*/  CALL.REL.NOINC `($__internal_2_$__cuda_sm20_sqrt_rn_f32_slowpath) ;  /* 0x00000020004c7944 */ /* 0x003fea0003c00000 */
[----:B------:R-:W-:Y:S05]  /*58e0*/  BRA `(.L_x_93) ;  /* 0x0000000000107947 */ /* 0x000fea0003800000 */
.L_x_92:
[----:B-1----:R-:W-:Y:S01]  /*58f0*/  FMUL.FTZ R3, R34, R13 ;  /* 0x0000000d22037220 */ /* 0x002fe20000410000 */
[----:B------:R-:W-:-:S03]  /*5900*/  FMUL.FTZ R42, R13, 0.5 ;  /* 0x3f0000000d2a7820 */ /* 0x000fc60000410000 */
[----:B0-----:R-:W-:-:S04]  /*5910*/  FFMA R34, -R3, R3, R34 ;  /* 0x0000000303227223 */ /* 0x001fc80000000122 */
[----:B------:R-:W-:-:S07]  /*5920*/  FFMA R42, R34, R42, R3 ;  /* 0x0000002a222a7223 */ /* 0x000fce0000000003 */
.L_x_93:
[----:B------:R-:W-:Y:S05]  /*5930*/  BSYNC.RECONVERGENT B1 ;  /* 0x0000000000017941 */ /* 0x000fea0003800200 */
.L_x_91:
        /* <DEDUP_REMOVED lines=14> */
[----:B------:R-:W-:Y:S01]  /*5a20*/  LOP3.LUT R42, R13, 0x7fffffff, RZ, 0xc0, !PT ;  /* 0x7fffffff0d2a7812 */ /* 0x000fe200078ec0ff */
[----:B------:R-:W-:Y:S01]  /*5a30*/  IMAD.MOV.U32 R2, RZ, RZ, R12 ;  /* 0x000000ffff027224 */ /* 0x000fe200078e000c */
[----:B------:R-:W-:Y:S02]  /*5a40*/  MOV R3, R13 ;  /* 0x0000000d00037202 */ /* 0x000fe40000000f00 */
[----:B------:R-:W-:Y:S01]  /*5a50*/  MOV R4, 0x5a80 ;  /* 0x00005a8000047802 */ /* 0x000fe20000000f00 */
[----:B------:R-:W-:-:S07]  /*5a60*/  VIADD R42, R42, 0xfff00000 ;  /* 0xfff000002a2a7836 */ /* 0x000fce0000000000 */
[----:B------:R-:W-:Y:S05]  /*5a70*/  CALL.REL.NOINC `($__internal_0_$__cuda_sm20_dblrcp_rn_slowpath_v3) ;  /* 0x0000001800687944 */ /* 0x000fea0003c00000 */
[----:B------:R-:W-:Y:S01]  /*5a80*/  MOV R2, R36 ;  /* 0x0000002400027202 */ /* 0x000fe20000000f00 */
[----:B------:R-:W-:-:S07]  /*5a90*/  IMAD.MOV.U32 R3, RZ, RZ, R37 ;  /* 0x000000ffff037224 */ /* 0x000fce00078e0025 */
.L_x_95:
[----:B------:R-:W-:Y:S05]  /*5aa0*/  BSYNC.RECONVERGENT B1 ;  /* 0x0000000000017941 */ /* 0x000fea0003800200 */
.L_x_94:
[----:B------:R-:W2:Y:S04]  /*5ab0*/  LDG.E R12, desc[UR6][R20.64+0x4] ;  /* 0x00000406140c7981 */ /* 0x000ea8000c1e1900 */
[----:B------:R-:W3:Y:S04]  /*5ac0*/  LDG.E R13, desc[UR6][R20.64] ;  /* 0x00000006140d7981 */ /* 0x000ee8000c1e1900 */
[----:B------:R-:W4:Y:S04]  /*5ad0*/  LDG.E R18, desc[UR6][R22.64+0x10] ;  /* 0x0000100616127981 */ /* 0x000f28000c1e1900 */
[----:B------:R0:W5:Y:S01]  /*5ae0*/  LDG.E R4, desc[UR6][R22.64+0xc] ;  /* 0x00000c0616047981 */ /* 0x000162000c1e1900 */
[----:B------:R-:W-:Y:S01]  /*5af0*/  FFMA R0, -R33, R0, R32 ;  /* 0x0000000021007223 */ /* 0x000fe20000000120 */
[----:B------:R-:W-:Y:S01]  /*5b00*/  IMAD.MOV.U32 R15, RZ, RZ, 0x3ff71547 ;  /* 0x3ff71547ff0f7424 */ /* 0x000fe200078e00ff */
[----:B------:R-:W-:Y:S01]  /*5b10*/  UMOV UR8, 0xfefa39ef ;  /* 0xfefa39ef00087882 */ /* 0x000fe20000000000 */
[----:B------:R-:W-:Y:S01]  /*5b20*/  UMOV UR9, 0x3fe62e42 ;  /* 0x3fe62e4200097882 */ /* 0x000fe20000000000 */
[----:B------:R-:W-:Y:S01]  /*5b30*/  F2F.F32.F64 R2, R2 ;  /* 0x0000000200027310 */ /* 0x000fe20000301000 */
[----:B------:R-:W-:Y:S01]  /*5b40*/  BSSY.RECONVERGENT B1, `(.L_x_96) ;  /* 0x0000044000017945 */ /* 0x000fe20003800200 */
[----:B--2---:R-:W-:-:S04]  /*5b50*/  FADD R12, -R11, R12 ;  /* 0x0000000c0b0c7221 */ /* 0x004fc80000000100 */
[----:B------:R-:W-:Y:S01]  /*5b60*/  FMUL R14, R12, R12 ;  /* 0x0000000c0c0e7220 */ /* 0x000fe20000400000 */
[----:B---3--:R-:W-:-:S03]  /*5b70*/  FADD R13, R13, -R28 ;  /* 0x8000001c0d0d7221 */ /* 0x008fc60000000000 */
[----:B------:R-:W-:Y:S01]  /*5b80*/  FMUL R35, R35, R14 ;  /* 0x0000000e23237220 */ /* 0x000fe20000400000 */
[C---:B------:R-:W-:Y:S01]  /*5b90*/  FMUL R11, R13.reuse, R13 ;  /* 0x0000000d0d0b7220 */ /* 0x040fe20000400000 */
[----:B------:R-:W-:Y:S01]  /*5ba0*/  FMUL R12, R13, R12 ;  /* 0x0000000c0d0c7220 */ /* 0x000fe20000400000 */
[----:B------:R-:W-:Y:S01]  /*5bb0*/  MOV R14, 0x652b82fe ;  /* 0x652b82fe000e7802 */ /* 0x000fe20000000f00 */
[----:B----4-:R-:W1:Y:S01]  /*5bc0*/  F2I.TRUNC.NTZ R18, R18 ;  /* 0x0000001200127305 */ /* 0x010e62000020f100 */
[----:B------:R-:W-:-:S04]  /*5bd0*/  FFMA R11, R16, R11, R35 ;  /* 0x0000000b100b7223 */ /* 0x000fc80000000023 */
[----:B------:R-:W-:-:S04]  /*5be0*/  FFMA R0, R12, R0, R11 ;  /* 0x000000000c007223 */ /* 0x000fc8000000000b */
[----:B------:R-:W2:Y:S02]  /*5bf0*/  F2F.F64.F32 R12, R0 ;  /* 0x00000000000c7310 */ /* 0x000ea40000201800 */
[----:B--2---:R-:W-:-:S08]  /*5c00*/  DMUL R12, R12, -0.5 ;  /* 0xbfe000000c0c7828 */ /* 0x004fd00000000000 */
        /* <DEDUP_REMOVED lines=36> */
[C---:B------:R-:W-:Y:S02]  /*5e50*/  DFMA R30, R20.reuse, R28, 1 ;  /* 0x3ff00000141e742b */ /* 0x040fe4000000001c */
[----:B------:R0:W2:Y:S06]  /*5e60*/  F2F.F64.F32 R28, R2 ;  /* 0x00000002001c7310 */ /* 0x0000ac0000201800 */
[----:B------:R-:W-:-:S10]  /*5e70*/  DFMA R30, R20, R30, 1 ;  /* 0x3ff00000141e742b */ /* 0x000fd4000000001e */
[----:B------:R-:W-:Y:S01]  /*5e80*/  LEA R21, R14, R31, 0x14 ;  /* 0x0000001f0e157211 */ /* 0x000fe200078ea0ff */
[----:B------:R-:W-:Y:S01]  /*5e90*/  IMAD.MOV.U32 R20, RZ, RZ, R30 ;  /* 0x000000ffff147224 */ /* 0x000fe200078e001e */
[----:B012---:R-:W-:Y:S06]  /*5ea0*/  @!P0 BRA `(.L_x_97) ;  /* 0x0000000000348947 */ /* 0x007fec0003800000 */
[----:B------:R-:W-:Y:S01]  /*5eb0*/  FSETP.GEU.AND P1, PT, |R13|, 4.2275390625, PT ;  /* 0x408748000d00780b */ /* 0x000fe20003f2e200 */
[C---:B------:R-:W-:Y:S02]  /*5ec0*/  DADD R20, R12.reuse, +INF ;  /* 0x7ff000000c147429 */ /* 0x040fe40000000000 */
[----:B------:R-:W-:-:S08]  /*5ed0*/  DSETP.GEU.AND P0, PT, R12, RZ, PT ;  /* 0x000000ff0c00722a */ /* 0x000fd00003f0e000 */
[----:B------:R-:W-:Y:S02]  /*5ee0*/  FSEL R20, R20, RZ, P0 ;  /* 0x000000ff14147208 */ /* 0x000fe40000000000 */
[C---:B------:R-:W-:Y:S02]  /*5ef0*/  @!P1 LEA.HI R0, R14.reuse, R14, RZ, 0x1 ;  /* 0x0000000e0e009211 */ /* 0x040fe400078f08ff */
[----:B------:R-:W-:Y:S02]  /*5f00*/  @!P1 MOV R2, R30 ;  /* 0x0000001e00029202 */ /* 0x000fe40000000f00 */
[----:B------:R-:W-:Y:S02]  /*5f10*/  @!P1 SHF.R.S32.HI R3, RZ, 0x1, R0 ;  /* 0x00000001ff039819 */ /* 0x000fe40000011400 */
[----:B------:R-:W-:Y:S02]  /*5f20*/  FSEL R21, R21, RZ, P0 ;  /* 0x000000ff15157208 */ /* 0x000fe40000000000 */
[----:B------:R-:W-:Y:S01]  /*5f30*/  @!P1 IADD3 R12, PT, PT, R14, -R3, RZ ;  /* 0x800000030e0c9210 */ /* 0x000fe20007ffe0ff */
[----:B------:R-:W-:-:S03]  /*5f40*/  @!P1 IMAD R3, R3, 0x100000, R31 ;  /* 0x0010000003039824 */ /* 0x000fc600078e021f */
[----:B------:R-:W-:Y:S02]  /*5f50*/  @!P1 LEA R13, R12, 0x3ff00000, 0x14 ;  /* 0x3ff000000c0d9811 */ /* 0x000fe400078ea0ff */
[----:B------:R-:W-:-:S06]  /*5f60*/  @!P1 MOV R12, RZ ;  /* 0x000000ff000c9202 */ /* 0x000fcc0000000f00 */
[----:B------:R-:W-:-:S11]  /*5f70*/  @!P1 DMUL R20, R2, R12 ;  /* 0x0000000c02149228 */ /* 0x000fd60000000000 */
.L_x_97:
[----:B------:R-:W-:Y:S05]  /*5f80*/  BSYNC.RECONVERGENT B1 ;  /* 0x0000000000017941 */ /* 0x000fea0003800200 */
.L_x_96:
[----:B------:R-:W-:Y:S01]  /*5f90*/  DMUL R28, R28, R20 ;  /* 0x000000141c1c7228 */ /* 0x000fe20000000000 */
[----:B------:R-:W-:-:S05]  /*5fa0*/  IMAD R18, R18, 0x6, RZ ;  /* 0x0000000612127824 */ /* 0x000fca00078e02ff */
[----:B------:R-:W-:-:S04]  /*5fb0*/  IADD3 R3, P0, PT, R18, R10, RZ ;  /* 0x0000000a12037210 */ /* 0x000fc80007f1e0ff */
[----:B------:R-:W0:Y:S01]  /*5fc0*/  F2F.F32.F64 R29, R28 ;  /* 0x0000001c001d7310 */ /* 0x000e220000301000 */
[----:B------:R-:W-:Y:S02]  /*5fd0*/  LEA.HI.X.SX32 R17, R18, R17, 0x1, P0 ;  /* 0x0000001112117211 */ /* 0x000fe400000f0eff */
[----:B------:R-:W-:-:S04]  /*5fe0*/  LEA R2, P0, R3, R22, 0x2 ;  /* 0x0000001603027211 */ /* 0x000fc800078010ff */
[----:B------:R-:W-:Y:S01]  /*5ff0*/  LEA.HI.X R3, R3, R23, R17, 0x2, P0 ;  /* 0x0000001703037211 */ /* 0x000fe200000f1411 */
[----:B0----5:R-:W-:-:S05]  /*6000*/  FMUL R11, R29, R4 ;  /* 0x000000041d0b7220 */ /* 0x021fca0000400000 */
[----:B------:R0:W-:Y:S04]  /*6010*/  STG.E desc[UR6][R22.64+0xc], R11 ;  /* 0x00000c0b16007986 */ /* 0x0001e8000c101906 */
[----:B------:R-:W2:Y:S02]  /*6020*/  LDG.E R0, desc[UR6][R2.64+0x18] ;  /* 0x0000180602007981 */ /* 0x000ea4000c1e1900 */
[----:B--2---:R-:W-:-:S05]  /*6030*/  FADD R13, R0, 1 ;  /* 0x3f800000000d7421 */ /* 0x004fca0000000000 */
[----:B------:R0:W-:Y:S01]  /*6040*/  STG.E desc[UR6][R2.64+0x18], R13 ;  /* 0x0000180d02007986 */ /* 0x0001e2000c101906 */
[----:B------:R-:W-:Y:S05]  /*6050*/  BRA `(.L_x_98) ;  /* 0x0000001000d07947 */ /* 0x000fea0003800000 */
.L_x_66:
[----:B------:R-:W2:Y:S04]  /*6060*/  LDG.E R0, desc[UR6][R20.64+0x4] ;  /* 0x0000040614007981 */ /* 0x000ea8000c1e1900 */
[----:B------:R-:W2:Y:S04]  /*6070*/  LDG.E R19, desc[UR6][R22.64+0x8] ;  /* 0x0000080616137981 */ /* 0x000ea8000c1e1900 */
[----:B------:R0:W5:Y:S04]  /*6080*/  LDG.E R16, desc[UR6][R20.64] ;  /* 0x0000000614107981 */ /* 0x000168000c1e1900 */
[----:B------:R0:W5:Y:S04]  /*6090*/  LDG.E R11, desc[UR6][R22.64] ;  /* 0x00000006160b7981 */ /* 0x000168000c1e1900 */
[----:B------:R0:W5:Y:S01]  /*60a0*/  LDG.E R17, desc[UR6][R22.64+0x4] ;  /* 0x0000040616117981 */ /* 0x000162000c1e1900 */
[----:B------:R-:W-:Y:S01]  /*60b0*/  BSSY.RECONVERGENT B1, `(.L_x_99) ;  /* 0x000003f000017945 */ /* 0x000fe20003800200 */
[----:B--2---:R-:W-:-:S04]  /*60c0*/  FADD R19, R19, R0 ;  /* 0x0000000013137221 */ /* 0x004fc80000000000 */
[C---:B------:R-:W-:Y:S01]  /*60d0*/  FMUL R0, R19.reuse, 0.63661974668502807617 ;  /* 0x3f22f98313007820 */ /* 0x040fe20000400000 */
[----:B------:R-:W-:-:S05]  /*60e0*/  FSETP.GE.AND P0, PT, |R19|, 105615, PT ;  /* 0x47ce47801300780b */ /* 0x000fca0003f06200 */
[----:B------:R-:W1:Y:S02]  /*60f0*/  F2I.NTZ R0, R0 ;  /* 0x0000000000007305 */ /* 0x000e640000203100 */
[----:B-1----:R-:W-:Y:S01]  /*6100*/  I2FP.F32.S32 R14, R0 ;  /* 0x00000000000e7245 */ /* 0x002fe20000201400 */
[----:B------:R-:W-:-:S04]  /*6110*/  IMAD.MOV.U32 R18, RZ, RZ, R0 ;  /* 0x000000ffff127224 */ /* 0x000fc800078e0000 */
[----:B------:R-:W-:-:S04]  /*6120*/  FFMA R3, R14, -1.5707962512969970703, R19 ;  /* 0xbfc90fda0e037823 */ /* 0x000fc80000000013 */
[----:B------:R-:W-:-:S04]  /*6130*/  FFMA R3, R14, -7.5497894158615963534e-08, R3 ;  /* 0xb3a221680e037823 */ /* 0x000fc80000000003 */
[----:B------:R-:W-:-:S05]  /*6140*/  FFMA R14, R14, -5.3903029534742383927e-15, R3 ;  /* 0xa7c234c50e0e7823 */ /* 0x000fca0000000003 */
[----:B------:R-:W-:Y:S01]  /*6150*/  MOV R2, R14 ;  /* 0x0000000e00027202 */ /* 0x000fe20000000f00 */
[----:B0-----:R-:W-:Y:S06]  /*6160*/  @!P0 BRA `(.L_x_100) ;  /* 0x0000000000cc8947 */ /* 0x001fec0003800000 */
[----:B------:R-:W-:-:S13]  /*6170*/  FSETP.NEU.AND P0, PT, |R19|, +INF , PT ;  /* 0x7f8000001300780b */ /* 0x000fda0003f0d200 */
[----:B------:R-:W-:Y:S01]  /*6180*/  @!P0 FMUL R2, RZ, R19 ;  /* 0x00000013ff028220 */ /* 0x000fe20000400000 */
[----:B------:R-:W-:Y:S01]  /*6190*/  @!P0 MOV R0, RZ ;  /* 0x000000ff00008202 */ /* 0x000fe20000000f00 */
[----:B------:R-:W-:Y:S06]  /*61a0*/  @!P0 BRA `(.L_x_100) ;  /* 0x0000000000bc8947 */ /* 0x000fec0003800000 */
[----:B------:R-:W-:Y:S02]  /*61b0*/  IMAD.SHL.U32 R0, R19, 0x100, RZ ;  /* 0x0000010013007824 */ /* 0x000fe400078e00ff */
[----:B------:R-:W-:Y:S01]  /*61c0*/  HFMA2 R10, -RZ, RZ, 0, 0 ;  /* 0x00000000ff0a7431 */ /* 0x000fe200000001ff */
[----:B------:R-:W-:Y:S01]  /*61d0*/  MOV R4, RZ ;  /* 0x000000ff00047202 */ /* 0x000fe20000000f00 */
[----:B------:R-:W-:Y:S01]  /*61e0*/  UMOV UR5, URZ ;  /* 0x000000ff00057c82 */ /* 0x000fe20008000000 */
[----:B------:R-:W-:-:S07]  /*61f0*/  LOP3.LUT R21, R0, 0x80000000, RZ, 0xfc, !PT ;  /* 0x8000000000157812 */ /* 0x000fce00078efcff */
.L_x_101:
        /* <DEDUP_REMOVED lines=27> */
[C---:B------:R-:W-:Y:S01]  /*63b0*/  SHF.L.W.U32.HI R2, R3.reuse, 0x2, R0 ;  /* 0x0000000203027819 */ /* 0x040fe20000010e00 */
[----:B------:R-:W-:-:S03]  /*63c0*/  IMAD.SHL.U32 R3, R3, 0x4, RZ ;  /* 0x0000000403037824 */ /* 0x000fc600078e00ff */
[----:B------:R-:W-:-:S04]  /*63d0*/  SHF.R.S32.HI R4, RZ, 0x1f, R2 ;  /* 0x0000001fff047819 */ /* 0x000fc80000011402 */
[C---:B------:R-:W-:Y:S02]  /*63e0*/  LOP3.LUT R12, R4.reuse, R3, RZ, 0x3c, !PT ;  /* 0x00000003040c7212 */ /* 0x040fe400078e3cff */
[----:B------:R-:W-:Y:S02]  /*63f0*/  LOP3.LUT R13, R4, R2, RZ, 0x3c, !PT ;  /* 0x00000002040d7212 */ /* 0x000fe400078e3cff */
[----:B------:R-:W-:Y:S02]  /*6400*/  SHF.R.U32.HI R3, RZ, 0x1e, R0 ;  /* 0x0000001eff037819 */ /* 0x000fe40000011600 */
[C---:B------:R-:W-:Y:S02]  /*6410*/  LOP3.LUT R4, R2.reuse, R19, RZ, 0x3c, !PT ;  /* 0x0000001302047212 */ /* 0x040fe400078e3cff */
[----:B------:R-:W0:Y:S01]  /*6420*/  I2F.F64.S64 R12, R12 ;  /* 0x0000000c000c7312 */ /* 0x000e220000301c00 */
[----:B------:R-:W-:Y:S02]  /*6430*/  LEA.HI R0, R2, R3, RZ, 0x1 ;  /* 0x0000000302007211 */ /* 0x000fe400078f08ff */
[----:B------:R-:W-:-:S02]  /*6440*/  ISETP.GE.AND P1, PT, R4, RZ, PT ;  /* 0x000000ff0400720c */ /* 0x000fc40003f26270 */
[----:B------:R-:W-:-:S04]  /*6450*/  IADD3 R2, PT, PT, -R0, RZ, RZ ;  /* 0x000000ff00027210 */ /* 0x000fc80007ffe1ff */
[----:B------:R-:W-:Y:S01]  /*6460*/  @!P0 MOV R0, R2 ;  /* 0x0000000200008202 */ /* 0x000fe20000000f00 */
[----:B0-----:R-:W-:-:S10]  /*6470*/  DMUL R20, R12, UR8 ;  /* 0x000000080c147c28 */ /* 0x001fd40008000000 */
[----:B------:R-:W0:Y:S02]  /*6480*/  F2F.F32.F64 R20, R20 ;  /* 0x0000001400147310 */ /* 0x000e240000301000 */
[----:B01----:R-:W-:-:S07]  /*6490*/  FSEL R2, -R20, R20, !P1 ;  /* 0x0000001414027208 */ /* 0x003fce0004800100 */
.L_x_100:
[----:B------:R-:W-:Y:S05]  /*64a0*/  BSYNC.RECONVERGENT B1 ;  /* 0x0000000000017941 */ /* 0x000fea0003800200 */
.L_x_99:
[----:B------:R-:W-:Y:S02]  /*64b0*/  HFMA2 R20, -RZ, RZ, 1.0078125, -8.98838043212890625e-05 ;  /* 0x3c0885e4ff147431 */ /* 0x000fe400000001ff */
[----:B------:R-:W-:Y:S02]  /*64c0*/  IMAD.MOV.U32 R13, RZ, RZ, 0x37cbac00 ;  /* 0x37cbac00ff0d7424 */ /* 0x000fe400078e00ff */
[----:B------:R-:W-:Y:S01]  /*64d0*/  FMUL R3, R2, R2 ;  /* 0x0000000202037220 */ /* 0x000fe20000400000 */
[C---:B------:R-:W-:Y:S01]  /*64e0*/  LOP3.LUT R10, R0.reuse, 0x1, RZ, 0xc0, !PT ;  /* 0x00000001000a7812 */ /* 0x040fe200078ec0ff */
[----:B------:R-:W-:Y:S01]  /*64f0*/  IMAD.MOV.U32 R21, RZ, RZ, 0x3e2aaaa8 ;  /* 0x3e2aaaa8ff157424 */ /* 0x000fe200078e00ff */
[----:B------:R-:W-:Y:S01]  /*6500*/  IADD3 R0, PT, PT, R0, 0x1, RZ ;  /* 0x0000000100007810 */ /* 0x000fe20007ffe0ff */
        /* <DEDUP_REMOVED lines=18> */
[----:B------:R-:W-:Y:S01]  /*6630*/  @!P0 MOV R18, RZ ;  /* 0x000000ff00128202 */ /* 0x000fe20000000f00 */
[----:B------:R-:W-:Y:S06]  /*6640*/  @!P0 BRA `(.L_x_103) ;  /* 0x0000000000bc8947 */ /* 0x000fec0003800000 */
[----:B------:R-:W-:Y:S01]  /*6650*/  SHF.L.U32 R2, R19, 0x8, RZ ;  /* 0x0000000813027819 */ /* 0x000fe200000006ff */
[----:B------:R-:W-:Y:S01]  /*6660*/  IMAD.MOV.U32 R10, RZ, RZ, RZ ;  /* 0x000000ffff0a7224 */ /* 0x000fe200078e00ff */
[----:B------:R-:W-:Y:S01]  /*6670*/  MOV R0, RZ ;  /* 0x000000ff00007202 */ /* 0x000fe20000000f00 */
[----:B------:R-:W-:Y:S01]  /*6680*/  UMOV UR5, URZ ;  /* 0x000000ff00057c82 */ /* 0x000fe20008000000 */
[----:B------:R-:W-:-:S07]  /*6690*/  LOP3.LUT R31, R2, 0x80000000, RZ, 0xfc, !PT ;  /* 0x80000000021f7812 */ /* 0x000fce00078efcff */
.L_x_104:
        /* <DEDUP_REMOVED lines=42> */
.L_x_103:
[----:B------:R-:W-:Y:S05]  /*6940*/  BSYNC.RECONVERGENT B1 ;  /* 0x0000000000017941 */ /* 0x000fea0003800200 */
.L_x_102:
        /* <DEDUP_REMOVED lines=27> */
[----:B------:R-:W-:Y:S05]  /*6b00*/  BRA `(.L_x_107) ;  /* 0x0000000000107947 */ /* 0x000fea0003800000 */
.L_x_106:
[----:B------:R-:W-:Y:S01]  /*6b10*/  FMUL.FTZ R13, R0, R15 ;  /* 0x0000000f000d7220 */ /* 0x000fe20000410000 */
[----:B------:R-:W-:-:S03]  /*6b20*/  FMUL.FTZ R2, R15, 0.5 ;  /* 0x3f0000000f027820 */ /* 0x000fc60000410000 */
[----:B------:R-:W-:-:S04]  /*6b30*/  FFMA R42, -R13, R13, R0 ;  /* 0x0000000d0d2a7223 */ /* 0x000fc80000000100 */
[----:B------:R-:W-:-:S07]  /*6b40*/  FFMA R42, R42, R2, R13 ;  /* 0x000000022a2a7223 */ /* 0x000fce000000000d */
.L_x_107:
[----:B------:R-:W-:Y:S05]  /*6b50*/  BSYNC.RECONVERGENT B1 ;  /* 0x0000000000017941 */ /* 0x000fea0003800200 */
.L_x_105:
        /* <DEDUP_REMOVED lines=10> */
[----:B------:R-:W-:Y:S02]  /*6c00*/  MOV R2, R11 ;  /* 0x0000000b00027202 */ /* 0x000fe40000000f00 */
[----:B------:R-:W-:Y:S02]  /*6c10*/  MOV R45, R16 ;  /* 0x00000010002d7202 */ /* 0x000fe40000000f00 */
[----:B------:R-:W-:-:S07]  /*6c20*/  MOV R4, 0x6c40 ;  /* 0x00006c4000047802 */ /* 0x000fce0000000f00 */
[----:B------:R-:W-:Y:S05]  /*6c30*/  CALL.REL.NOINC `($__internal_3_$__cuda_sm3x_div_rn_noftz_f32_slowpath) ;  /* 0x0000000c00cc7944 */ /* 0x000fea0003c00000 */
[----:B------:R-:W-:-:S07]  /*6c40*/  IMAD.MOV.U32 R15, RZ, RZ, R2 ;  /* 0x000000ffff0f7224 */ /* 0x000fce00078e0002 */
.L_x_109:
[----:B------:R-:W-:Y:S05]  /*6c50*/  BSYNC.RECONVERGENT B4 ;  /* 0x0000000000047941 */ /* 0x000fea0003800200 */
.L_x_108:
        /* <DEDUP_REMOVED lines=14> */
.L_x_111:
[----:B------:R-:W-:Y:S05]  /*6d40*/  BSYNC.RECONVERGENT B4 ;  /* 0x0000000000047941 */ /* 0x000fea0003800200 */
.L_x_110:
        /* <DEDUP_REMOVED lines=13> */
[----:B------:R-:W-:-:S07]  /*6e20*/  MOV R13, R2 ;  /* 0x00000002000d7202 */ /* 0x000fce0000000f00 */
.L_x_113:
[----:B------:R-:W-:Y:S05]  /*6e30*/  BSYNC.RECONVERGENT B4 ;  /* 0x0000000000047941 */ /* 0x000fea0003800200 */
.L_x_112:
        /* <DEDUP_REMOVED lines=13> */
[----:B------:R-:W-:-:S07]  /*6f10*/  MOV R16, R2 ;  /* 0x0000000200107202 */ /* 0x000fce0000000f00 */
.L_x_115:
[----:B------:R-:W-:Y:S05]  /*6f20*/  BSYNC.RECONVERGENT B4 ;  /* 0x0000000000047941 */ /* 0x000fea0003800200 */
.L_x_114:
[----:B------:R-:W-:Y:S01]  /*6f30*/  FMUL R3, R13, R14 ;  /* 0x0000000e0d037220 */ /* 0x000fe20000400000 */
[----:B------:R-:W-:Y:S03]  /*6f40*/  BSSY.RECONVERGENT B1, `(.L_x_116) ;  /* 0x000000e000017945 */ /* 0x000fe60003800200 */
        /* <DEDUP_REMOVED lines=9> */
.L_x_117:
[----:B------:R-:W0:Y:S02]  /*6fe0*/  MUFU.RCP R4, R34 ;  /* 0x0000002200047308 */ /* 0x000e240000001000 */
[----:B0-----:R-:W-:-:S04]  /*6ff0*/  FFMA R0, R34, R4, -1 ;  /* 0xbf80000022007423 */ /* 0x001fc80000000004 */
[----:B------:R-:W-:-:S04]  /*7000*/  FADD.FTZ R3, -R0, -RZ ;  /* 0x800000ff00037221 */ /* 0x000fc80000010100 */
[----:B------:R-:W-:-:S07]  /*7010*/  FFMA R4, R4, R3, R4 ;  /* 0x0000000304047223 */ /* 0x000fce0000000004 */
.L_x_118:
[----:B------:R-:W-:Y:S05]  /*7020*/  BSYNC.RECONVERGENT B1 ;  /* 0x0000000000017941 */ /* 0x000fea0003800200 */
.L_x_116:
[----:B------:R-:W0:Y:S01]  /*7030*/  LDC.64 R2, c[0x0][0x3b0] ;  /* 0x0000ec00ff027b82 */ /* 0x000e220000000a00 */
[----:B------:R-:W2:Y:S04]  /*7040*/  LDG.E R21, desc[UR6][R22.64+0x10] ;  /* 0x0000100616157981 */ /* 0x000ea8000c1e1900 */
[----:B------:R-:W3:Y:S04]  /*7050*/  LDG.E R0, desc[UR6][R22.64+0x14] ;  /* 0x0000140616007981 */ /* 0x000ee8000c1e1900 */
[----:B0-----:R-:W4:Y:S04]  /*7060*/  LDG.E R19, desc[UR6][R2.64+0xc] ;  /* 0x00000c0602137981 */ /* 0x001f28000c1e1900 */
[----:B------:R-:W5:Y:S04]  /*7070*/  LDG.E R17, desc[UR6][R2.64+0x4] ;  /* 0x0000040602117981 */ /* 0x000f68000c1e1900 */
[----:B------:R-:W5:Y:S04]  /*7080*/  LDG.E R18, desc[UR6][R2.64+0x8] ;  /* 0x0000080602127981 */ /* 0x000f68000c1e1900 */
[----:B------:R-:W5:Y:S01]  /*7090*/  LDG.E R11, desc[UR6][R2.64] ;  /* 0x00000006020b7981 */ /* 0x000f62000c1e1900 */
[C---:B------:R-:W-:Y:S01]  /*70a0*/  FMUL R14, R4.reuse, -R14 ;  /* 0x8000000e040e7220 */ /* 0x040fe20000400000 */
[C---:B------:R-:W-:Y:S01]  /*70b0*/  FMUL R15, R4.reuse, R15 ;  /* 0x0000000f040f7220 */ /* 0x040fe20000400000 */
[C---:B------:R-:W-:Y:S01]  /*70c0*/  FMUL R16, R4.reuse, R16 ;  /* 0x0000001004107220 */ /* 0x040fe20000400000 */
[----:B------:R-:W-:Y:S01]  /*70d0*/  FMUL R4, R4, -R13 ;  /* 0x8000000d04047220 */ /* 0x000fe20000400000 */
[----:B--2---:R0:W1:Y:S08]  /*70e0*/  F2I.TRUNC.NTZ R28, R21 ;  /* 0x00000015001c7305 */ /* 0x004070000020f100 */
[----:B---3--:R-:W2:Y:S01]  /*70f0*/  F2I.TRUNC.NTZ R0, R0 ;  /* 0x0000000000007305 */ /* 0x008ea2000020f100 */
[-C--:B----4-:R-:W-:Y:S01]  /*7100*/  FMUL R13, R14, R19.reuse ;  /* 0x000000130e0d7220 */ /* 0x090fe20000400000 */
[----:B------:R-:W-:-:S03]  /*7110*/  FMUL R19, R15, R19 ;  /* 0x000000130f137220 */ /* 0x000fc60000400000 */
[-C--:B-----5:R-:W-:Y:S01]  /*7120*/  FFMA R13, R16, R17.reuse, R13 ;  /* 0x00000011100d7223 */ /* 0x0a0fe2000000000d */
[----:B------:R-:W-:Y:S01]  /*7130*/  FFMA R19, R4, R17, R19 ;  /* 0x0000001104137223 */ /* 0x000fe20000000013 */
[CC--:B------:R-:W-:Y:S01]  /*7140*/  FMUL R20, R14.reuse, R18.reuse ;  /* 0x000000120e147220 */ /* 0x0c0fe20000400000 */
[C---:B------:R-:W-:Y:S01]  /*7150*/  FMUL R18, R15.reuse, R18 ;  /* 0x000000120f127220 */ /* 0x040fe20000400000 */
[CC--:B0-----:R-:W-:Y:S01]  /*7160*/  FMUL R21, R15.reuse, R13.reuse ;  /* 0x0000000d0f157220 */ /* 0x0c1fe20000400000 */
[----:B------:R-:W-:Y:S01]  /*7170*/  FMUL R17, R14, R13 ;  /* 0x0000000d0e117220 */ /* 0x000fe20000400000 */
[----:B------:R-:W-:Y:S01]  /*7180*/  FFMA R3, R16, R11, R20 ;  /* 0x0000000b10037223 */ /* 0x000fe20000000014 */
[-C--:B------:R-:W-:Y:S01]  /*7190*/  FMUL R29, R14, R19.reuse ;  /* 0x000000130e1d7220 */ /* 0x080fe20000400000 */
[----:B------:R-:W-:Y:S01]  /*71a0*/  FMUL R15, R15, R19 ;  /* 0x000000130f0f7220 */ /* 0x000fe20000400000 */
[----:B-1----:R-:W-:Y:S01]  /*71b0*/  IMAD.SHL.U32 R2, R28, 0x2, RZ ;  /* 0x000000021c027824 */ /* 0x002fe200078e00ff */
[----:B--2---:R-:W-:Y:S01]  /*71c0*/  SHF.L.U32 R19, R0, 0x2, RZ ;  /* 0x0000000200137819 */ /* 0x004fe200000006ff */
[----:B------:R-:W-:Y:S01]  /*71d0*/  FFMA R11, R4, R11, R18 ;  /* 0x0000000b040b7223 */ /* 0x000fe20000000012 */
[-C--:B------:R-:W-:Y:S01]  /*71e0*/  FFMA R13, R16, R3.reuse, R17 ;  /* 0x00000003100d7223 */ /* 0x080fe20000000011 */
[----:B------:R-:W-:Y:S01]  /*71f0*/  FFMA R21, R4, R3, R21 ;  /* 0x0000000304157223 */ /* 0x000fe20000000015 */
[----:B------:R-:W-:-:S02]  /*7200*/  SHF.R.S32.HI R3, RZ, 0x1f, R19 ;  /* 0x0000001fff037819 */ /* 0x000fc40000011413 */
[----:B------:R-:W-:Y:S01]  /*7210*/  IADD3 R33, P0, PT, R2, R19, RZ ;  /* 0x0000001302217210 */ /* 0x000fe20007f1e0ff */
[----:B------:R-:W-:Y:S02]  /*7220*/  IMAD R17, R28, 0x6, RZ ;  /* 0x000000061c117824 */ /* 0x000fe400078e02ff */
[----:B------:R-:W-:Y:S01]  /*7230*/  FFMA R29, R16, R11, R29 ;  /* 0x0000000b101d7223 */ /* 0x000fe2000000001d */
[----:B------:R-:W-:Y:S01]  /*7240*/  LEA.HI.X.SX32 R16, R2, R3, 0x1, P0 ;  /* 0x0000000302107211 */ /* 0x000fe200000f0eff */
[----:B------:R-:W-:Y:S01]  /*7250*/  FFMA R11, R4, R11, R15 ;  /* 0x0000000b040b7223 */ /* 0x000fe2000000000f */
[----:B------:R-:W-:Y:S02]  /*7260*/  IADD3 R3, PT, PT, R0, 0x1, RZ ;  /* 0x0000000100037810 */ /* 0x000fe40007ffe0ff */
[----:B------:R-:W-:Y:S02]  /*7270*/  LEA R2, P0, R33, R22, 0x2 ;  /* 0x0000001621027211 */ /* 0x000fe400078010ff */
[----:B------:R-:W-:-:S02]  /*7280*/  SHF.R.S32.HI R4, RZ, 0x1f, R0 ;  /* 0x0000001fff047819 */ /* 0x000fc40000011400 */
[C---:B------:R-:W-:Y:S02]  /*7290*/  IADD3 R31, P1, PT, R0.reuse, R17, RZ ;  /* 0x00000011001f7210 */ /* 0x040fe40007f3e0ff */
[----:B------:R-:W-:Y:S02]  /*72a0*/  SHF.L.U32 R15, R0, 0x1, RZ ;  /* 0x00000001000f7819 */ /* 0x000fe400000006ff */
[----:B------:R-:W-:Y:S02]  /*72b0*/  I2FP.F32.S32 R19, R3 ;  /* 0x0000000300137245 */ /* 0x000fe40000201400 */
[----:B------:R-:W-:Y:S02]  /*72c0*/  LEA.HI.X R3, R33, R23, R16, 0x2, P0 ;  /* 0x0000001721037211 */ /* 0x000fe400000f1410 */
[----:B------:R-:W-:Y:S02]  /*72d0*/  LEA.HI.X.SX32 R4, R17, R4, 0x1, P1 ;  /* 0x0000000411047211 */ /* 0x000fe400008f0eff */
[----:B------:R-:W-:Y:S01]  /*72e0*/  LEA R16, P0, R31, R22, 0x2 ;  /* 0x000000161f107211 */ /* 0x000fe200078010ff */
[----:B------:R-:W-:-:S03]  /*72f0*/  IMAD.WIDE R14, R15, 0x4, R22 ;  /* 0x000000040f0e7825 */ /* 0x000fc600078e0216 */
[----:B------:R-:W-:Y:S01]  /*7300*/  LEA.HI.X R17, R31, R23, R4, 0x2, P0 ;  /* 0x000000171f117211 */ /* 0x000fe200000f1404 */
[----:B------:R-:W-:Y:S01]  /*7310*/  IMAD.MOV.U32 R31, RZ, RZ, 0x3f800000 ;  /* 0x3f800000ff1f7424 */ /* 0x000fe200078e00ff */
[----:B------:R1:W-:Y:S04]  /*7320*/  STG.E desc[UR6][R22.64+0x14], R19 ;  /* 0x0000141316007986 */ /* 0x0003e8000c101906 */
[----:B------:R1:W-:Y:S04]  /*7330*/  STG.E desc[UR6][R14.64+0x18], R12 ;  /* 0x0000180c0e007986 */ /* 0x0003e8000c101906 */
[----:B------:R1:W-:Y:S04]  /*7340*/  STG.E desc[UR6][R14.64+0x1c], R10 ;  /* 0x00001c0a0e007986 */ /* 0x0003e8000c101906 */
[----:B------:R1:W-:Y:S04]  /*7350*/  STG.E desc[UR6][R2.64+0x18], R13 ;  /* 0x0000180d02007986 */ /* 0x0003e8000c101906 */
[----:B------:R1:W-:Y:S04]  /*7360*/  STG.E desc[UR6][R2.64+0x1c], R21 ;  /* 0x00001c1502007986 */ /* 0x0003e8000c101906 */
[----:B------:R1:W-:Y:S04]  /*7370*/  STG.E desc[UR6][R2.64+0x20], R29 ;  /* 0x0000201d02007986 */ /* 0x0003e8000c101906 */
[----:B------:R1:W-:Y:S04]  /*7380*/  STG.E desc[UR6][R2.64+0x24], R11 ;  /* 0x0000240b02007986 */ /* 0x0003e8000c101906 */
[----:B------:R1:W-:Y:S02]  /*7390*/  STG.E desc[UR6][R16.64+0x18], R31 ;  /* 0x0000181f10007986 */ /* 0x0003e4000c101906 */
.L_x_98:
[----:B------:R-:W-:Y:S05]  /*73a0*/  BSYNC.RECONVERGENT B3 ;  /* 0x0000000000037941 */ /* 0x000fea0003800200 */
.L_x_65:
[----:B------:R-:W2:Y:S01]  /*73b0*/  LDCU UR5, c[0x0][0x3ac] ;  /* 0x00007580ff0577ac */ /* 0x000ea20008000800 */
[----:B------:R-:W-:-:S04]  /*73c0*/  IADD3 R9, PT, PT, R9, 0x1, RZ ;  /* 0x0000000109097810 */ /* 0x000fc80007ffe0ff */
[----:B--2---:R-:W-:-:S13]  /*73d0*/  ISETP.NE.AND P0, PT, R9, UR5, PT ;  /* 0x0000000509007c0c */ /* 0x004fda000bf05270 */
[----:B------:R-:W-:Y:S05]  /*73e0*/  @P0 BRA `(.L_x_119) ;  /* 0xffffffa800300947 */ /* 0x000fea000383ffff */
.L_x_2:
[----:B------:R-:W-:Y:S05]  /*73f0*/  BSYNC.RECONVERGENT B0 ;  /* 0x0000000000007941 */ /* 0x000fea0003800200 */
.L_x_0:
[----:B------:R-:W-:Y:S05]  /*7400*/  @P5 BRA `(.L_x_120) ;  /* 0xffffff8c006c5947 */ /* 0x000fea000383ffff */
[----:B------:R-:W-:Y:S05]  /*7410*/  EXIT ;  /* 0x000000000000794d */ /* 0x000fea0003800000 */
        .weak           $__internal_0_$__cuda_sm20_dblrcp_rn_slowpath_v3
        .type           $__internal_0_$__cuda_sm20_dblrcp_rn_slowpath_v3,@function
        .size           $__internal_0_$__cuda_sm20_dblrcp_rn_slowpath_v3,($__internal_1_$__cuda_sm20_rcp_rn_f32_slowpath - $__internal_0_$__cuda_sm20_dblrcp_rn_slowpath_v3)
$__internal_0_$__cuda_sm20_dblrcp_rn_slowpath_v3:
[----:B------:R-:W-:Y:S01]  /*7420*/  DSETP.GTU.AND P0, PT, |R2|, +INF , PT ;  /* 0x7ff000000200742a */ /* 0x000fe20003f0c200 */
[----:B------:R-:W-:-:S13]  /*7430*/  BSSY.RECONVERGENT B2, `(.L_x_121) ;  /* 0x0000023000027945 */ /* 0x000fda0003800200 */
[----:B------:R-:W-:Y:S05]  /*7440*/  @P0 BRA `(.L_x_122) ;  /* 0x00000000007c0947 */ /* 0x000fea0003800000 */
[----:B------:R-:W-:-:S04]  /*7450*/  LOP3.LUT R36, R3, 0x7fffffff, RZ, 0xc0, !PT ;  /* 0x7fffffff03247812 */ /* 0x000fc800078ec0ff */
[----:B------:R-:W-:-:S04]  /*7460*/  IADD3 R34, PT, PT, R36, -0x1, RZ ;  /* 0xffffffff24227810 */ /* 0x000fc80007ffe0ff */
[----:B------:R-:W-:-:S13]  /*7470*/  ISETP.GE.U32.AND P0, PT, R34, 0x7fefffff, PT ;  /* 0x7fefffff2200780c */ /* 0x000fda0003f06070 */
[----:B------:R-:W-:Y:S01]  /*7480*/  @P0 LOP3.LUT R45, R3, 0x7ff00000, RZ, 0x3c, !PT ;  /* 0x7ff00000032d0812 */ /* 0x000fe200078e3cff */
[----:B------:R-:W-:Y:S01]  /*7490*/  @P0 IMAD.MOV.U32 R44, RZ, RZ, RZ ;  /* 0x000000ffff2c0224 */ /* 0x000fe200078e00ff */
[----:B------:R-:W-:Y:S06]  /*74a0*/  @P0 BRA `(.L_x_123) ;  /* 0x00000000006c0947 */ /* 0x000fec0003800000 */
[----:B------:R-:W-:-:S13]  /*74b0*/  ISETP.GE.U32.AND P0, PT, R36, 0x1000001, PT ;  /* 0x010000012400780c */ /* 0x000fda0003f06070 */
[----:B------:R-:W-:Y:S05]  /*74c0*/  @!P0 BRA `(.L_x_124) ;  /* 0x0000000000348947 */ /* 0x000fea0003800000 */
[----:B------:R-:W-:Y:S02]  /*74d0*/  IADD3 R45, PT, PT, R3, -0x3fe00000, RZ ;  /* 0xc0200000032d7810 */ /* 0x000fe40007ffe0ff */
[----:B------:R-:W-:Y:S02]  /*74e0*/  MOV R44, R2 ;  /* 0x00000002002c7202 */ /* 0x000fe40000000f00 */
[----:B------:R-:W0:Y:S04]  /*74f0*/  MUFU.RCP64H R43, R45 ;  /* 0x0000002d002b7308 */ /* 0x000e280000001800 */
[----:B0-----:R-:W-:-:S08]  /*7500*/  DFMA R36, -R44, R42, 1 ;  /* 0x3ff000002c24742b */ /* 0x001fd0000000012a */
[----:B------:R-:W-:-:S08]  /*7510*/  DFMA R36, R36, R36, R36 ;  /* 0x000000242424722b */ /* 0x000fd00000000024 */
[----:B------:R-:W-:-:S08]  /*7520*/  DFMA R36, R42, R36, R42 ;  /* 0x000000242a24722b */ /* 0x000fd0000000002a */
[----:B------:R-:W-:-:S08]  /*7530*/  DFMA R42, -R44, R36, 1 ;  /* 0x3ff000002c2a742b */ /* 0x000fd00000000124 */
[----:B------:R-:W-:-:S08]  /*7540*/  DFMA R36, R36, R42, R36 ;  /* 0x0000002a2424722b */ /* 0x000fd00000000024 */
[----:B------:R-:W-:-:S08]  /*7550*/  DMUL R36, R36, 2.2250738585072013831e-308 ;  /* 0x0010000024247828 */ /* 0x000fd00000000000 */
[----:B------:R-:W-:-:S08]  /*7560*/  DFMA R2, -R2, R36, 1 ;  /* 0x3ff000000202742b */ /* 0x000fd00000000124 */
[----:B------:R-:W-:-:S08]  /*7570*/  DFMA R2, R2, R2, R2 ;  /* 0x000000020202722b */ /* 0x000fd00000000002 */
[----:B------:R-:W-:Y:S01]  /*7580*/  DFMA R44, R36, R2, R36 ;  /* 0x00000002242c722b */ /* 0x000fe20000000024 */
[----:B------:R-:W-:Y:S10]  /*7590*/  BRA `(.L_x_123) ;  /* 0x0000000000307947 */ /* 0x000ff40003800000 */
.L_x_124:
[----:B------:R-:W-:Y:S01]  /*75a0*/  DMUL R36, R2, 8.11296384146066816958e+31 ;  /* 0x4690000002247828 */ /* 0x000fe20000000000 */
[----:B------:R-:W-:-:S05]  /*75b0*/  IMAD.MOV.U32 R2, RZ, RZ, R42 ;  /* 0x000000ffff027224 */ /* 0x000fca00078e002a */
[----:B------:R-:W0:Y:S02]  /*75c0*/  MUFU.RCP64H R3, R37 ;  /* 0x0000002500037308 */ /* 0x000e240000001800 */
[----:B0-----:R-:W-:-:S08]  /*75d0*/  DFMA R42, -R36, R2, 1 ;  /* 0x3ff00000242a742b */ /* 0x001fd00000000102 */
[----:B------:R-:W-:-:S08]  /*75e0*/  DFMA R42, R42, R42, R42 ;  /* 0x0000002a2a2a722b */ /* 0x000fd0000000002a */
[----:B------:R-:W-:-:S08]  /*75f0*/  DFMA R42, R2, R42, R2 ;  /* 0x0000002a022a722b */ /* 0x000fd00000000002 */
[----:B------:R-:W-:-:S08]  /*7600*/  DFMA R2, -R36, R42, 1 ;  /* 0x3ff000002402742b */ /* 0x000fd0000000012a */
[----:B------:R-:W-:-:S08]  /*7610*/  DFMA R2, R42, R2, R42 ;  /* 0x000000022a02722b */ /* 0x000fd0000000002a */
[----:B------:R-:W-:Y:S01]  /*7620*/  DMUL R44, R2, 8.11296384146066816958e+31 ;  /* 0x46900000022c7828 */ /* 0x000fe20000000000 */
[----:B------:R-:W-:Y:S10]  /*7630*/  BRA `(.L_x_123) ;  /* 0x0000000000087947 */ /* 0x000ff40003800000 */
.L_x_122:
[----:B------:R-:W-:Y:S02]  /*7640*/  LOP3.LUT R45, R3, 0x80000, RZ, 0xfc, !PT ;  /* 0x00080000032d7812 */ /* 0x000fe400078efcff */
[----:B------:R-:W-:-:S07]  /*7650*/  MOV R44, R2 ;  /* 0x00000002002c7202 */ /* 0x000fce0000000f00 */
.L_x_123:
[----:B------:R-:W-:Y:S05]  /*7660*/  BSYNC.RECONVERGENT B2 ;  /* 0x0000000000027941 */ /* 0x000fea0003800200 */
.L_x_121:
[----:B------:R-:W-:Y:S01]  /*7670*/  HFMA2 R3, -RZ, RZ, 0, 0 ;  /* 0x00000000ff037431 */ /* 0x000fe200000001ff */
[----:B------:R-:W-:Y:S01]  /*7680*/  MOV R2, R4 ;  /* 0x0000000400027202 */ /* 0x000fe20000000f00 */
[----:B------:R-:W-:Y:S01]  /*7690*/  IMAD.MOV.U32 R37, RZ, RZ, R45 ;  /* 0x000000ffff257224 */ /* 0x000fe200078e002d */
[----:B------:R-:W-:Y:S02]  /*76a0*/  MOV R36, R44 ;  /* 0x0000002c00247202 */ /* 0x000fe40000000f00 */
[----:B------:R-:W-:Y:S05]  /*76b0*/  RET.REL.NODEC R2 `(_Z6updatePfiPiiPA2_fiiS_fffi) ;  /* 0xffffff8802507950 */ /* 0x000fea0003c3ffff */
        .weak           $__internal_1_$__cuda_sm20_rcp_rn_f32_slowpath
        .type           $__internal_1_$__cuda_sm20_rcp_rn_f32_slowpath,@function
        .size           $__internal_1_$__cuda_sm20_rcp_rn_f32_slowpath,($__internal_2_$__cuda_sm20_sqrt_rn_f32_slowpath - $__internal_1_$__cuda_sm20_rcp_rn_f32_slowpath)
$__internal_1_$__cuda_sm20_rcp_rn_f32_slowpath:
[----:B------:R-:W-:Y:S01]  /*76c0*/  IMAD.SHL.U32 R2, R34, 0x2, RZ ;  /* 0x0000000222027824 */ /* 0x000fe200078e00ff */
[----:B------:R-:W-:Y:S04]  /*76d0*/  BSSY.RECONVERGENT B2, `(.L_x_125) ;  /* 0x0000030000027945 */ /* 0x000fe80003800200 */
[----:B------:R-:W-:-:S04]  /*76e0*/  SHF.R.U32.HI R2, RZ, 0x18, R2 ;  /* 0x00000018ff027819 */ /* 0x000fc80000011602 */
[----:B------:R-:W-:-:S13]  /*76f0*/  ISETP.NE.U32.AND P0, PT, R2, RZ, PT ;  /* 0x000000ff0200720c */ /* 0x000fda0003f05070 */
[----:B------:R-:W-:Y:S05]  /*7700*/  @P0 BRA `(.L_x_126) ;  /* 0x0000000000280947 */ /* 0x000fea0003800000 */
[----:B------:R-:W-:-:S04]  /*7710*/  SHF.L.U32 R0, R34, 0x1, RZ ;  /* 0x0000000122007819 */ /* 0x000fc800000006ff */
[----:B------:R-:W-:-:S13]  /*7720*/  ISETP.NE.AND P0, PT, R0, RZ, PT ;  /* 0x000000ff0000720c */ /* 0x000fda0003f05270 */
[----:B------:R-:W-:Y:S01]  /*7730*/  @P0 FFMA R29, R34, 1.84467440737095516160e+19, RZ ;  /* 0x5f800000221d0823 */ /* 0x000fe200000000ff */
[----:B------:R-:W-:Y:S08]  /*7740*/  @!P0 MUFU.RCP R2, R34 ;  /* 0x0000002200028308 */ /* 0x000ff00000001000 */
[----:B------:R-:W0:Y:S02]  /*7750*/  @P0 MUFU.RCP R0, R29 ;  /* 0x0000001d00000308 */ /* 0x000e240000001000 */
[----:B0-----:R-:W-:-:S04]  /*7760*/  @P0 FFMA R37, R29, R0, -1 ;  /* 0xbf8000001d250423 */ /* 0x001fc80000000000 */
[----:B------:R-:W-:-:S04]  /*7770*/  @P0 FADD.FTZ R37, -R37, -RZ ;  /* 0x800000ff25250221 */ /* 0x000fc80000010100 */
[----:B------:R-:W-:-:S04]  /*7780*/  @P0 FFMA R37, R0, R37, R0 ;  /* 0x0000002500250223 */ /* 0x000fc80000000000 */
[----:B------:R-:W-:Y:S01]  /*7790*/  @P0 FFMA R2, R37, 1.84467440737095516160e+19, RZ ;  /* 0x5f80000025020823 */ /* 0x000fe200000000ff */
[----:B------:R-:W-:Y:S06]  /*77a0*/  BRA `(.L_x_127) ;  /* 0x0000000000887947 */ /* 0x000fec0003800000 */
.L_x_126:
[----:B------:R-:W-:-:S04]  /*77b0*/  IADD3 R0, PT, PT, R2, -0xfd, RZ ;  /* 0xffffff0302007810 */ /* 0x000fc80007ffe0ff */
[----:B------:R-:W-:-:S13]  /*77c0*/  ISETP.GT.U32.AND P0, PT, R0, 0x1, PT ;  /* 0x000000010000780c */ /* 0x000fda0003f04070 */
[----:B------:R-:W-:Y:S05]  /*77d0*/  @P0 BRA `(.L_x_128) ;  /* 0x0000000000780947 */ /* 0x000fea0003800000 */
[----:B------:R-:W-:Y:S01]  /*77e0*/  LOP3.LUT R38, R34, 0x7fffff, RZ, 0xc0, !PT ;  /* 0x007fffff22267812 */ /* 0x000fe200078ec0ff */
[----:B------:R-:W-:Y:S02]  /*77f0*/  IMAD.MOV.U32 R29, RZ, RZ, 0x3 ;  /* 0x00000003ff1d7424 */ /* 0x000fe400078e00ff */
[----:B------:R-:W-:Y:S01]  /*7800*/  VIADD R2, R2, 0xffffff04 ;  /* 0xffffff0402027836 */ /* 0x000fe20000000000 */
[----:B------:R-:W-:Y:S02]  /*7810*/  LOP3.LUT R38, R38, 0x3f800000, RZ, 0xfc, !PT ;  /* 0x3f80000026267812 */ /* 0x000fe400078efcff */
[----:B------:R-:W-:Y:S02]  /*7820*/  SHF.L.U32 R29, R29, R0, RZ ;  /* 0x000000001d1d7219 */ /* 0x000fe400000006ff */
[----:B------:R-:W0:Y:S02]  /*7830*/  MUFU.RCP R37, R38 ;  /* 0x0000002600257308 */ /* 0x000e240000001000 */
[----:B0-----:R-:W-:-:S04]  /*7840*/  FFMA R36, R38, R37, -1 ;  /* 0xbf80000026247423 */ /* 0x001fc80000000025 */
[----:B------:R-:W-:-:S04]  /*7850*/  FADD.FTZ R36, -R36, -RZ ;  /* 0x800000ff24247221 */ /* 0x000fc80000010100 */
[CCC-:B------:R-:W-:Y:S01]  /*7860*/  FFMA.RM R39, R37.reuse, R36.reuse, R37.reuse ;  /* 0x0000002425277223 */ /* 0x1c0fe20000004025 */
[----:B------:R-:W-:-:S04]  /*7870*/  FFMA.RP R36, R37, R36, R37 ;  /* 0x0000002425247223 */ /* 0x000fc80000008025 */
[C---:B------:R-:W-:Y:S02]  /*7880*/  LOP3.LUT R37, R39.reuse, 0x7fffff, RZ, 0xc0, !PT ;  /* 0x007fffff27257812 */ /* 0x040fe400078ec0ff */
[----:B------:R-:W-:Y:S02]  /*7890*/  FSETP.NEU.FTZ.AND P0, PT, R39, R36, PT ;  /* 0x000000242700720b */ /* 0x000fe40003f1d000 */
[----:B------:R-:W-:Y:S02]  /*78a0*/  LOP3.LUT R37, R37, 0x800000, RZ, 0xfc, !PT ;  /* 0x0080000025257812 */ /* 0x000fe400078efcff */
[----:B------:R-:W-:Y:S02]  /*78b0*/  SEL R36, RZ, 0xffffffff, !P0 ;  /* 0xffffffffff247807 */ /* 0x000fe40004000000 */
[----:B------:R-:W-:Y:S02]  /*78c0*/  LOP3.LUT R29, R29, R37, RZ, 0xc0, !PT ;  /* 0x000000251d1d7212 */ /* 0x000fe400078ec0ff */
[----:B------:R-:W-:-:S02]  /*78d0*/  IADD3 R36, PT, PT, -R36, RZ, RZ ;  /* 0x000000ff24247210 */ /* 0x000fc40007ffe1ff */
[-C--:B------:R-:W-:Y:S02]  /*78e0*/  SHF.R.U32.HI R29, RZ, R0.reuse, R29 ;  /* 0x00000000ff1d7219 */ /* 0x080fe4000001161d */
[--C-:B------:R-:W-:Y:S02]  /*78f0*/  LOP3.LUT P1, RZ, R36, R0, R37.reuse, 0xf8, !PT ;  /* 0x0000000024ff7212 */ /* 0x100fe4000782f825 */
[C---:B------:R-:W-:Y:S02]  /*7900*/  LOP3.LUT P0, RZ, R29.reuse, 0x1, RZ, 0xc0, !PT ;  /* 0x000000011dff7812 */ /* 0x040fe4000780c0ff */
[----:B------:R-:W-:Y:S02]  /*7910*/  LOP3.LUT P2, RZ, R29, 0x2, RZ, 0xc0, !PT ;  /* 0x000000021dff7812 */ /* 0x000fe4000784c0ff */
[----:B------:R-:W-:Y:S02]  /*7920*/  SHF.R.U32.HI R37, RZ, R2, R37 ;  /* 0x00000002ff257219 */ /* 0x000fe40000011625 */
[----:B------:R-:W-:-:S02]  /*7930*/  PLOP3.LUT P0, PT, P0, P1, P2, 0xe0, 0x0 ;  /* 0x000000000000781c */ /* 0x000fc40000703c20 */
[----:B------:R-:W-:Y:S02]  /*7940*/  LOP3.LUT P1, RZ, R34, 0x7fffff, RZ, 0xc0, !PT ;  /* 0x007fffff22ff7812 */ /* 0x000fe4000782c0ff */
[----:B------:R-:W-:-:S04]  /*7950*/  SEL R0, RZ, 0x1, !P0 ;  /* 0x00000001ff007807 */ /* 0x000fc80004000000 */
[----:B------:R-:W-:-:S04]  /*7960*/  IADD3 R0, PT, PT, -R0, RZ, RZ ;  /* 0x000000ff00007210 */ /* 0x000fc80007ffe1ff */
[----:B------:R-:W-:-:S13]  /*7970*/  ISETP.GE.AND P0, PT, R0, RZ, PT ;  /* 0x000000ff0000720c */ /* 0x000fda0003f06270 */
[----:B------:R-:W-:-:S04]  /*7980*/  @!P0 IADD3 R37, PT, PT, R37, 0x1, RZ ;  /* 0x0000000125258810 */ /* 0x000fc80007ffe0ff */
[----:B------:R-:W-:-:S04]  /*7990*/  @!P1 SHF.L.U32 R37, R37, 0x1, RZ ;  /* 0x0000000125259819 */ /* 0x000fc800000006ff */
[----:B------:R-:W-:Y:S01]  /*79a0*/  LOP3.LUT R2, R37, 0x80000000, R34, 0xf8, !PT ;  /* 0x8000000025027812 */ /* 0x000fe200078ef822 */
[----:B------:R-:W-:Y:S06]  /*79b0*/  BRA `(.L_x_127) ;  /* 0x0000000000047947 */ /* 0x000fec0003800000 */
.L_x_128:
[----:B------:R0:W1:Y:S02]  /*79c0*/  MUFU.RCP R2, R34 ;  /* 0x0000002200027308 */ /* 0x0000640000001000 */
.L_x_127:
[----:B------:R-:W-:Y:S05]  /*79d0*/  BSYNC.RECONVERGENT B2 ;  /* 0x0000000000027941 */ /* 0x000fea0003800200 */
.L_x_125:
[----:B------:R-:W-:Y:S01]  /*79e0*/  IMAD.MOV.U32 R36, RZ, RZ, R4 ;  /* 0x000000ffff247224 */ /* 0x000fe200078e0004 */
[----:B------:R-:W-:-:S04]  /*79f0*/  MOV R37, 0x0 ;  /* 0x0000000000257802 */ /* 0x000fc80000000f00 */
[----:B01----:R-:W-:Y:S05]  /*7a00*/  RET.REL.NODEC R36 `(_Z6updatePfiPiiPA2_fiiS_fffi) ;  /* 0xffffff84247c7950 */ /* 0x003fea0003c3ffff */
        .weak           $__internal_2_$__cuda_sm20_sqrt_rn_f32_slowpath
        .type           $__internal_2_$__cuda_sm20_sqrt_rn_f32_slowpath,@function
        .size           $__internal_2_$__cuda_sm20_sqrt_rn_f32_slowpath,($__internal_3_$__cuda_sm3x_div_rn_noftz_f32_slowpath - $__internal_2_$__cuda_sm20_sqrt_rn_f32_slowpath)
$__internal_2_$__cuda_sm20_sqrt_rn_f32_slowpath:
[----:B------:R-:W-:-:S13]  /*7a10*/  LOP3.LUT P0, RZ, R34, 0x7fffffff, RZ, 0xc0, !PT ;  /* 0x7fffffff22ff7812 */ /* 0x000fda000780c0ff */
[----:B------:R-:W-:Y:S01]  /*7a20*/  @!P0 MOV R42, R34 ;  /* 0x00000022002a8202 */ /* 0x000fe20000000f00 */
[----:B------:R-:W-:Y:S06]  /*7a30*/  @!P0 BRA `(.L_x_129) ;  /* 0x0000000000408947 */ /* 0x000fec0003800000 */
[----:B------:R-:W-:-:S13]  /*7a40*/  FSETP.GEU.FTZ.AND P0, PT, R34, RZ, PT ;  /* 0x000000ff2200720b */ /* 0x000fda0003f1e000 */
[----:B------:R-:W-:Y:S01]  /*7a50*/  @!P0 IMAD.MOV.U32 R42, RZ, RZ, 0x7fffffff ;  /* 0x7fffffffff2a8424 */ /* 0x000fe200078e00ff */
[----:B------:R-:W-:Y:S06]  /*7a60*/  @!P0 BRA `(.L_x_129) ;  /* 0x0000000000348947 */ /* 0x000fec0003800000 */
[----:B------:R-:W-:-:S13]  /*7a70*/  FSETP.GTU.FTZ.AND P0, PT, |R34|, +INF , PT ;  /* 0x7f8000002200780b */ /* 0x000fda0003f1c200 */
[----:B------:R-:W-:Y:S01]  /*7a80*/  @P0 FADD.FTZ R42, R34, 1 ;  /* 0x3f800000222a0421 */ /* 0x000fe20000010000 */
[----:B------:R-:W-:Y:S06]  /*7a90*/  @P0 BRA `(.L_x_129) ;  /* 0x0000000000280947 */ /* 0x000fec0003800000 */
[----:B------:R-:W-:-:S13]  /*7aa0*/  FSETP.NEU.FTZ.AND P0, PT, |R34|, +INF , PT ;  /* 0x7f8000002200780b */ /* 0x000fda0003f1d200 */
[----:B------:R-:W-:Y:S01]  /*7ab0*/  @P0 FFMA R38, R34, 1.84467440737095516160e+19, RZ ;  /* 0x5f80000022260823 */ /* 0x000fe200000000ff */
[----:B------:R-:W-:-:S03]  /*7ac0*/  @!P0 MOV R42, R34 ;  /* 0x00000022002a8202 */ /* 0x000fc60000000f00 */
[----:B------:R-:W0:Y:S02]  /*7ad0*/  @P0 MUFU.RSQ R43, R38 ;  /* 0x00000026002b0308 */ /* 0x000e240000001400 */
[----:B0-----:R-:W-:Y:S01]  /*7ae0*/  @P0 FMUL.FTZ R37, R38, R43 ;  /* 0x0000002b26250220 */ /* 0x001fe20000410000 */
[----:B------:R-:W-:-:S03]  /*7af0*/  @P0 FMUL.FTZ R4, R43, 0.5 ;  /* 0x3f0000002b040820 */ /* 0x000fc60000410000 */
[----:B------:R-:W-:-:S04]  /*7b00*/  @P0 FADD.FTZ R36, -R37, -RZ ;  /* 0x800000ff25240221 */ /* 0x000fc80000010100 */
[----:B------:R-:W-:-:S04]  /*7b10*/  @P0 FFMA R36, R37, R36, R38 ;  /* 0x0000002425240223 */ /* 0x000fc80000000026 */
[----:B------:R-:W-:-:S04]  /*7b20*/  @P0 FFMA R4, R36, R4, R37 ;  /* 0x0000000424040223 */ /* 0x000fc80000000025 */
[----:B------:R-:W-:-:S07]  /*7b30*/  @P0 FMUL.FTZ R42, R4, 2.3283064365386962891e-10 ;  /* 0x2f800000042a0820 */ /* 0x000fce0000410000 */
.L_x_129:
[----:B------:R-:W-:Y:S01]  /*7b40*/  MOV R36, R2 ;  /* 0x0000000200247202 */ /* 0x000fe20000000f00 */
[----:B------:R-:W-:-:S04]  /*7b50*/  IMAD.MOV.U32 R37, RZ, RZ, 0x0 ;  /* 0x00000000ff257424 */ /* 0x000fc800078e00ff */
[----:B------:R-:W-:Y:S05]  /*7b60*/  RET.REL.NODEC R36 `(_Z6updatePfiPiiPA2_fiiS_fffi) ;  /* 0xffffff8424247950 */ /* 0x000fea0003c3ffff */
        .weak           $__internal_3_$__cuda_sm3x_div_rn_noftz_f32_slowpath
        .type           $__internal_3_$__cuda_sm3x_div_rn_noftz_f32_slowpath,@function
        .size           $__internal_3_$__cuda_sm3x_div_rn_noftz_f32_slowpath,(.L_x_145 - $__internal_3_$__cuda_sm3x_div_rn_noftz_f32_slowpath)
$__internal_3_$__cuda_sm3x_div_rn_noftz_f32_slowpath:
[----:B------:R-:W-:Y:S01]  /*7b70*/  SHF.R.U32.HI R36, RZ, 0x17, R45 ;  /* 0x00000017ff247819 */ /* 0x000fe2000001162d */
[----:B------:R-:W-:Y:S01]  /*7b80*/  BSSY.RECONVERGENT B1, `(.L_x_130) ;  /* 0x0000062000017945 */ /* 0x000fe20003800200 */
[----:B------:R-:W-:Y:S02]  /*7b90*/  SHF.R.U32.HI R42, RZ, 0x17, R2 ;  /* 0x00000017ff2a7819 */ /* 0x000fe40000011602 */
[----:B------:R-:W-:Y:S02]  /*7ba0*/  LOP3.LUT R36, R36, 0xff, RZ, 0xc0, !PT ;  /* 0x000000ff24247812 */ /* 0x000fe400078ec0ff */
[----:B------:R-:W-:Y:S02]  /*7bb0*/  LOP3.LUT R42, R42, 0xff, RZ, 0xc0, !PT ;  /* 0x000000ff2a2a7812 */ /* 0x000fe400078ec0ff */
[----:B------:R-:W-:Y:S02]  /*7bc0*/  IADD3 R43, PT, PT, R36, -0x1, RZ ;  /* 0xffffffff242b7810 */ /* 0x000fe40007ffe0ff */
[----:B------:R-:W-:-:S02]  /*7bd0*/  IADD3 R44, PT, PT, R42, -0x1, RZ ;  /* 0xffffffff2a2c7810 */ /* 0x000fc40007ffe0ff */
[----:B------:R-:W-:-:S04]  /*7be0*/  ISETP.GT.U32.AND P0, PT, R43, 0xfd, PT ;  /* 0x000000fd2b00780c */ /* 0x000fc80003f04070 */
[----:B------:R-:W-:-:S13]  /*7bf0*/  ISETP.GT.U32.OR P0, PT, R44, 0xfd, P0 ;  /* 0x000000fd2c00780c */ /* 0x000fda0000704470 */
[----:B------:R-:W-:Y:S01]  /*7c00*/  @!P0 IMAD.MOV.U32 R37, RZ, RZ, RZ ;  /* 0x000000ffff258224 */ /* 0x000fe200078e00ff */
[----:B------:R-:W-:Y:S06]  /*7c10*/  @!P0 BRA `(.L_x_131) ;  /* 0x00000000005c8947 */ /* 0x000fec0003800000 */
[----:B------:R-:W-:Y:S02]  /*7c20*/  FSETP.GTU.FTZ.AND P0, PT, |R2|, +INF , PT ;  /* 0x7f8000000200780b */ /* 0x000fe40003f1c200 */
[----:B------:R-:W-:-:S04]  /*7c30*/  FSETP.GTU.FTZ.AND P1, PT, |R45|, +INF , PT ;  /* 0x7f8000002d00780b */ /* 0x000fc80003f3c200 */
[----:B------:R-:W-:-:S13]  /*7c40*/  PLOP3.LUT P0, PT, P0, P1, PT, 0xf8, 0x8f ;  /* 0x00000000008f781c */ /* 0x000fda0000703f70 */
[----:B------:R-:W-:Y:S05]  /*7c50*/  @P0 BRA `(.L_x_132) ;  /* 0x00000004004c0947 */ /* 0x000fea0003800000 */
[----:B------:R-:W-:-:S13]  /*7c60*/  LOP3.LUT P0, RZ, R45, 0x7fffffff, R2, 0xc8, !PT ;  /* 0x7fffffff2dff7812 */ /* 0x000fda000780c802 */
[----:B------:R-:W-:Y:S05]  /*7c70*/  @!P0 BRA `(.L_x_133) ;  /* 0x00000004003c8947 */ /* 0x000fea0003800000 */
[C---:B------:R-:W-:Y:S02]  /*7c80*/  FSETP.NEU.FTZ.AND P0, PT, |R2|.reuse, +INF , PT ;  /* 0x7f8000000200780b */ /* 0x040fe40003f1d200 */
[----:B------:R-:W-:Y:S02]  /*7c90*/  FSETP.NEU.FTZ.AND P2, PT, |R45|, +INF , PT ;  /* 0x7f8000002d00780b */ /* 0x000fe40003f5d200 */
[----:B------:R-:W-:-:S11]  /*7ca0*/  FSETP.NEU.FTZ.AND P1, PT, |R2|, +INF , PT ;  /* 0x7f8000000200780b */ /* 0x000fd60003f3d200 */
[----:B------:R-:W-:Y:S05]  /*7cb0*/  @!P2 BRA !P0, `(.L_x_133) ;  /* 0x00000004002ca947 */ /* 0x000fea0004000000 */
[----:B------:R-:W-:-:S04]  /*7cc0*/  LOP3.LUT P0, RZ, R2, 0x7fffffff, RZ, 0xc0, !PT ;  /* 0x7fffffff02ff7812 */ /* 0x000fc8000780c0ff */
[----:B------:R-:W-:-:S13]  /*7cd0*/  PLOP3.LUT P0, PT, P2, P0, PT, 0x2f, 0xf2 ;  /* 0x0000000000f2781c */ /* 0x000fda0001700577 */
[----:B------:R-:W-:Y:S05]  /*7ce0*/  @P0 BRA `(.L_x_134) ;  /* 0x0000000400180947 */ /* 0x000fea0003800000 */
[----:B------:R-:W-:-:S04]  /*7cf0*/  LOP3.LUT P0, RZ, R45, 0x7fffffff, RZ, 0xc0, !PT ;  /* 0x7fffffff2dff7812 */ /* 0x000fc8000780c0ff */
[----:B------:R-:W-:-:S13]  /*7d00*/  PLOP3.LUT P1, PT, P1, P0, PT, 0x2f, 0xf2 ;  /* 0x0000000000f2781c */ /* 0x000fda0000f20577 */
[----:B------:R-:W-:Y:S05]  /*7d10*/  @P1 BRA `(.L_x_135) ;  /* 0x0000000400001947 */ /* 0x000fea0003800000 */
[----:B------:R-:W-:Y:S02]  /*7d20*/  ISETP.GE.AND P0, PT, R44, RZ, PT ;  /* 0x000000ff2c00720c */ /* 0x000fe40003f06270 */
[----:B------:R-:W-:-:S11]  /*7d30*/  ISETP.GE.AND P1, PT, R43, RZ, PT ;  /* 0x000000ff2b00720c */ /* 0x000fd60003f26270 */
[----:B------:R-:W-:Y:S01]  /*7d40*/  @P0 MOV R37, RZ ;  /* 0x000000ff00250202 */ /* 0x000fe20000000f00 */
[----:B------:R-:W-:Y:S01]  /*7d50*/  @!P0 FFMA R2, R2, 1.84467440737095516160e+19, RZ ;  /* 0x5f80000002028823 */ /* 0x000fe200000000ff */
[----:B------:R-:W-:Y:S01]  /*7d60*/  @!P0 MOV R37, 0xffffffc0 ;  /* 0xffffffc000258802 */ /* 0x000fe20000000f00 */
[----:B------:R-:W-:-:S04]  /*7d70*/  @!P1 FFMA R45, R45, 1.84467440737095516160e+19, RZ ;  /* 0x5f8000002d2d9823 */ /* 0x000fc800000000ff */
[----:B------:R-:W-:-:S07]  /*7d80*/  @!P1 VIADD R37, R37, 0x40 ;  /* 0x0000004025259836 */ /* 0x000fce0000000000 */
.L_x_131:
[----:B------:R-:W-:Y:S01]  /*7d90*/  LEA R46, R36, 0xc0800000, 0x17 ;  /* 0xc0800000242e7811 */ /* 0x000fe200078eb8ff */
[----:B------:R-:W-:Y:S03]  /*7da0*/  BSSY.RECONVERGENT B2, `(.L_x_136) ;  /* 0x0000036000027945 */ /* 0x000fe60003800200 */
[----:B------:R-:W-:Y:S02]  /*7db0*/  IADD3 R46, PT, PT, -R46, R45, RZ ;  /* 0x0000002d2e2e7210 */ /* 0x000fe40007ffe1ff */
[----:B------:R-:W-:Y:S02]  /*7dc0*/  IADD3 R45, PT, PT, R42, -0x7f, RZ ;  /* 0xffffff812a2d7810 */ /* 0x000fe40007ffe0ff */
[----:B------:R-:W0:Y:S01]  /*7dd0*/  MUFU.RCP R44, R46 ;  /* 0x0000002e002c7308 */ /* 0x000e220000001000 */
[----:B------:R-:W-:Y:S02]  /*7de0*/  FADD.FTZ R43, -R46, -RZ ;  /* 0x800000ff2e2b7221 */ /* 0x000fe40000010100 */
[----:B------:R-:W-:-:S02]  /*7df0*/  IMAD R2, R45, -0x800000, R2 ;  /* 0xff8000002d027824 */ /* 0x000fc400078e0202 */
[----:B0-----:R-:W-:-:S04]  /*7e00*/  FFMA R47, R44, R43, 1 ;  /* 0x3f8000002c2f7423 */ /* 0x001fc8000000002b */
[----:B------:R-:W-:-:S04]  /*7e10*/  FFMA R47, R44, R47, R44 ;  /* 0x0000002f2c2f7223 */ /* 0x000fc8000000002c */
[----:B------:R-:W-:-:S04]  /*7e20*/  FFMA R42, R2, R47, RZ ;  /* 0x0000002f022a7223 */ /* 0x000fc800000000ff */
[----:B------:R-:W-:-:S04]  /*7e30*/  FFMA R44, R43, R42, R2 ;  /* 0x0000002a2b2c7223 */ /* 0x000fc80000000002 */
[----:B------:R-:W-:Y:S01]  /*7e40*/  FFMA R44, R47, R44, R42 ;  /* 0x0000002c2f2c7223 */ /* 0x000fe2000000002a */
[----:B------:R-:W-:-:S03]  /*7e50*/  IADD3 R42, PT, PT, R45, 0x7f, -R36 ;  /* 0x0000007f2d2a7810 */ /* 0x000fc60007ffe824 */
[----:B------:R-:W-:Y:S02]  /*7e60*/  FFMA R43, R43, R44, R2 ;  /* 0x0000002c2b2b7223 */ /* 0x000fe40000000002 */
[----:B------:R-:W-:Y:S02]  /*7e70*/  IMAD.IADD R37, R42, 0x1, R37 ;  /* 0x000000012a257824 */ /* 0x000fe400078e0225 */
[----:B------:R-:W-:-:S05]  /*7e80*/  FFMA R2, R47, R43, R44 ;  /* 0x0000002b2f027223 */ /* 0x000fca000000002c */
[----:B------:R-:W-:-:S04]  /*7e90*/  SHF.R.U32.HI R36, RZ, 0x17, R2 ;  /* 0x00000017ff247819 */ /* 0x000fc80000011602 */
[----:B------:R-:W-:-:S04]  /*7ea0*/  LOP3.LUT R36, R36, 0xff, RZ, 0xc0, !PT ;  /* 0x000000ff24247812 */ /* 0x000fc800078ec0ff */
[----:B------:R-:W-:-:S04]  /*7eb0*/  IADD3 R36, PT, PT, R36, R37, RZ ;  /* 0x0000002524247210 */ /* 0x000fc80007ffe0ff */
[----:B------:R-:W-:-:S04]  /*7ec0*/  IADD3 R42, PT, PT, R36, -0x1, RZ ;  /* 0xffffffff242a7810 */ /* 0x000fc80007ffe0ff */
[----:B------:R-:W-:-:S13]  /*7ed0*/  ISETP.GE.U32.AND P0, PT, R42, 0xfe, PT ;  /* 0x000000fe2a00780c */ /* 0x000fda0003f06070 */
[----:B------:R-:W-:Y:S05]  /*7ee0*/  @!P0 BRA `(.L_x_137) ;  /* 0x0000000000808947 */ /* 0x000fea0003800000 */
[----:B------:R-:W-:-:S13]  /*7ef0*/  ISETP.GT.AND P0, PT, R36, 0xfe, PT ;  /* 0x000000fe2400780c */ /* 0x000fda0003f04270 */
[----:B------:R-:W-:Y:S05]  /*7f00*/  @P0 BRA `(.L_x_138) ;  /* 0x00000000006c0947 */ /* 0x000fea0003800000 */
[----:B------:R-:W-:-:S13]  /*7f10*/  ISETP.GE.AND P0, PT, R36, 0x1, PT ;  /* 0x000000012400780c */ /* 0x000fda0003f06270 */
[----:B------:R-:W-:Y:S05]  /*7f20*/  @P0 BRA `(.L_x_139) ;  /* 0x0000000000740947 */ /* 0x000fea0003800000 */
[----:B------:R-:W-:Y:S02]  /*7f30*/  ISETP.GE.AND P0, PT, R36, -0x18, PT ;  /* 0xffffffe82400780c */ /* 0x000fe40003f06270 */
[----:B------:R-:W-:-:S11]  /*7f40*/  LOP3.LUT R2, R2, 0x80000000, RZ, 0xc0, !PT ;  /* 0x8000000002027812 */ /* 0x000fd600078ec0ff */
[----:B------:R-:W-:Y:S05]  /*7f50*/  @!P0 BRA `(.L_x_139) ;  /* 0x0000000000688947 */ /* 0x000fea0003800000 */
[CCC-:B------:R-:W-:Y:S01]  /*7f60*/  FFMA.RZ R42, R47.reuse, R43.reuse, R44.reuse ;  /* 0x0000002b2f2a7223 */ /* 0x1c0fe2000000c02c */
[CCC-:B------:R-:W-:Y:S01]  /*7f70*/  FFMA.RP R37, R47.reuse, R43.reuse, R44.reuse ;  /* 0x0000002b2f257223 */ /* 0x1c0fe2000000802c */
[----:B------:R-:W-:Y:S01]  /*7f80*/  FFMA.RM R44, R47, R43, R44 ;  /* 0x0000002b2f2c7223 */ /* 0x000fe2000000402c */
[C---:B------:R-:W-:Y:S01]  /*7f90*/  VIADD R43, R36.reuse, 0x20 ;  /* 0x00000020242b7836 */ /* 0x040fe20000000000 */
[----:B------:R-:W-:Y:S02]  /*7fa0*/  ISETP.NE.AND P2, PT, R36, RZ, PT ;  /* 0x000000ff2400720c */ /* 0x000fe40003f45270 */
[----:B------:R-:W-:Y:S02]  /*7fb0*/  LOP3.LUT R42, R42, 0x7fffff, RZ, 0xc0, !PT ;  /* 0x007fffff2a2a7812 */ /* 0x000fe400078ec0ff */
[----:B------:R-:W-:Y:S02]  /*7fc0*/  ISETP.NE.AND P0, PT, R36, RZ, PT ;  /* 0x000000ff2400720c */ /* 0x000fe40003f05270 */
[----:B------:R-:W-:-:S02]  /*7fd0*/  LOP3.LUT R42, R42, 0x800000, RZ, 0xfc, !PT ;  /* 0x008000002a2a7812 */ /* 0x000fc400078efcff */
[----:B------:R-:W-:Y:S02]  /*7fe0*/  IADD3 R36, PT, PT, -R36, RZ, RZ ;  /* 0x000000ff24247210 */ /* 0x000fe40007ffe1ff */
[----:B------:R-:W-:Y:S02]  /*7ff0*/  SHF.L.U32 R43, R42, R43, RZ ;  /* 0x0000002b2a2b7219 */ /* 0x000fe400000006ff */
[----:B------:R-:W-:Y:S02]  /*8000*/  FSETP.NEU.FTZ.AND P1, PT, R37, R44, PT ;  /* 0x0000002c2500720b */ /* 0x000fe40003f3d000 */
[----:B------:R-:W-:Y:S02]  /*8010*/  SEL R37, R36, RZ, P2 ;  /* 0x000000ff24257207 */ /* 0x000fe40001000000 */
[----:B------:R-:W-:Y:S02]  /*8020*/  ISETP.NE.AND P0, PT, R43, RZ, P0 ;  /* 0x000000ff2b00720c */ /* 0x000fe40000705270 */
[----:B------:R-:W-:-:S02]  /*8030*/  SHF.R.U32.HI R43, RZ, R37, R42 ;  /* 0x00000025ff2b7219 */ /* 0x000fc4000001162a */
[----:B------:R-:W-:Y:S02]  /*8040*/  PLOP3.LUT P0, PT, P1, P0, PT, 0xf8, 0x8f ;  /* 0x00000000008f781c */ /* 0x000fe40000f01f70 */
[----:B------:R-:W-:Y:S02]  /*8050*/  SHF.R.U32.HI R37, RZ, 0x1, R43 ;  /* 0x00000001ff257819 */ /* 0x000fe4000001162b */
[----:B------:R-:W-:-:S04]  /*8060*/  SEL R36, RZ, 0x1, !P0 ;  /* 0x00000001ff247807 */ /* 0x000fc80004000000 */
[----:B------:R-:W-:-:S04]  /*8070*/  LOP3.LUT R36, R36, 0x1, R37, 0xf8, !PT ;  /* 0x0000000124247812 */ /* 0x000fc800078ef825 */
[----:B------:R-:W-:-:S04]  /*8080*/  LOP3.LUT R36, R36, R43, RZ, 0xc0, !PT ;  /* 0x0000002b24247212 */ /* 0x000fc800078ec0ff */
[----:B------:R-:W-:-:S04]  /*8090*/  IADD3 R37, PT, PT, R37, R36, RZ ;  /* 0x0000002425257210 */ /* 0x000fc80007ffe0ff */
[----:B------:R-:W-:Y:S01]  /*80a0*/  LOP3.LUT R2, R37, R2, RZ, 0xfc, !PT ;  /* 0x0000000225027212 */ /* 0x000fe200078efcff */
[----:B------:R-:W-:Y:S06]  /*80b0*/  BRA `(.L_x_139) ;  /* 0x0000000000107947 */ /* 0x000fec0003800000 */
.L_x_138:
[----:B------:R-:W-:-:S04]  /*80c0*/  LOP3.LUT R2, R2, 0x80000000, RZ, 0xc0, !PT ;  /* 0x8000000002027812 */ /* 0x000fc800078ec0ff */
[----:B------:R-:W-:Y:S01]  /*80d0*/  LOP3.LUT R2, R2, 0x7f800000, RZ, 0xfc, !PT ;  /* 0x7f80000002027812 */ /* 0x000fe200078efcff */
[----:B------:R-:W-:Y:S06]  /*80e0*/  BRA `(.L_x_139) ;  /* 0x0000000000047947 */ /* 0x000fec0003800000 */
.L_x_137:
[----:B------:R-:W-:-:S07]  /*80f0*/  IMAD R2, R37, 0x800000, R2 ;  /* 0x0080000025027824 */ /* 0x000fce00078e0202 */
.L_x_139:
[----:B------:R-:W-:Y:S05]  /*8100*/  BSYNC.RECONVERGENT B2 ;  /* 0x0000000000027941 */ /* 0x000fea0003800200 */
.L_x_136:
[----:B------:R-:W-:Y:S05]  /*8110*/  BRA `(.L_x_140) ;  /* 0x0000000000207947 */ /* 0x000fea0003800000 */
.L_x_135:
[----:B------:R-:W-:-:S04]  /*8120*/  LOP3.LUT R2, R45, 0x80000000, R2, 0x48, !PT ;  /* 0x800000002d027812 */ /* 0x000fc800078e4802 */
[----:B------:R-:W-:Y:S01]  /*8130*/  LOP3.LUT R2, R2, 0x7f800000, RZ, 0xfc, !PT ;  /* 0x7f80000002027812 */ /* 0x000fe200078efcff */
[----:B------:R-:W-:Y:S06]  /*8140*/  BRA `(.L_x_140) ;  /* 0x0000000000147947 */ /* 0x000fec0003800000 */
.L_x_134:
[----:B------:R-:W-:Y:S01]  /*8150*/  LOP3.LUT R2, R45, 0x80000000, R2, 0x48, !PT ;  /* 0x800000002d027812 */ /* 0x000fe200078e4802 */
[----:B------:R-:W-:Y:S06]  /*8160*/  BRA `(.L_x_140) ;  /* 0x00000000000c7947 */ /* 0x000fec0003800000 */
.L_x_133:
[----:B------:R-:W0:Y:S01]  /*8170*/  MUFU.RSQ R2, -QNAN ;  /* 0xffc0000000027908 */ /* 0x000e220000001400 */
[----:B------:R-:W-:Y:S05]  /*8180*/  BRA `(.L_x_140) ;  /* 0x0000000000047947 */ /* 0x000fea0003800000 */
.L_x_132:
[----:B------:R-:W-:-:S07]  /*8190*/  FADD.FTZ R2, R2, R45 ;  /* 0x0000002d02027221 */ /* 0x000fce0000010000 */
.L_x_140:
[----:B------:R-:W-:Y:S05]  /*81a0*/  BSYNC.RECONVERGENT B1 ;  /* 0x0000000000017941 */ /* 0x000fea0003800200 */
.L_x_130:
[----:B------:R-:W-:Y:S01]  /*81b0*/  HFMA2 R37, -RZ, RZ, 0, 0 ;  /* 0x00000000ff257431 */ /* 0x000fe200000001ff */
[----:B------:R-:W-:-:S04]  /*81c0*/  MOV R36, R4 ;  /* 0x0000000400247202 */ /* 0x000fc80000000f00 */
[----:B0-----:R-:W-:Y:S05]  /*81d0*/  RET.REL.NODEC R36 `(_Z6updatePfiPiiPA2_fiiS_fffi) ;  /* 0xffffff7c24887950 */ /* 0x001fea0003c3ffff */
.L_x_141:
[----:B------:R-:W-:-:S00]  /*81e0*/  BRA `(.L_x_141) ;  /* 0xfffffffc00fc7947 */ /* 0x000fc0000383ffff */
[----:B------:R-:W-:-:S00]  /*81f0*/  NOP ;  /* 0x0000000000007918 */ /* 0x000fc00000000000 */
        /* <DEDUP_REMOVED lines=8> */
.L_x_145:


//--------------------- .nv.global.init           --------------------------
	.section	.nv.global.init,"aw",@progbits
	.align	4
.nv.global.init:
	.type		__cudart_i2opi_f,@object
	.size		__cudart_i2opi_f,(.L_0 - __cudart_i2opi_f)
__cudart_i2opi_f:
        /*0000*/ 	.byte	0x41, 0x90, 0x43, 0x3c, 0x99, 0x95, 0x62, 0xdb, 0xc0, 0xdd, 0x34, 0xf5, 0xd1, 0x57, 0x27, 0xfc
        /*0010*/ 	.byte	0x29, 0x15, 0x44, 0x4e, 0x6e, 0x83, 0xf9, 0xa2
.L_0:


//--------------------- .nv.shared.reserved.0     --------------------------
	.section	.nv.shared.reserved.0,"aw",@nobits
	.weak		__nv_reservedSMEM_offset_0_alias
	.size		__nv_reservedSMEM_offset_0_alias, 0, 64
	.other		__nv_reservedSMEM_offset_0_alias,@"STO_CUDA_RESERVED_SHARED STV_DEFAULT"
__nv_reservedSMEM_offset_0_alias:
	.zero		0
	.zero		64


//--------------------- .nv.constant0._Z6updatePfiPiiPA2_fiiS_fffi --------------------------
	.section	.nv.constant0._Z6updatePfiPiiPA2_fiiS_fffi,"a",@progbits
	.sectionflags	@""
	.align	4
.nv.constant0._Z6updatePfiPiiPA2_fiiS_fffi:
	.zero		968


//--------------------- SYMBOLS --------------------------

	.type		.nv.reservedSmem.offset0,@object
	.size		.nv.reservedSmem.offset0,0x4
